//
// Generated by NVIDIA NVVM Compiler
//
// Compiler Build ID: CL-36424714
// Cuda compilation tools, release 13.0, V13.0.88
// Based on NVVM 20.0.0
//

.version 9.0
.target sm_100
.address_size 64

	// .globl	_Z23attn_varlen_kernel_implPK6__halfS1_S1_iiifPS_
// _ZZ23attn_varlen_kernel_implPK6__halfS1_S1_iiifPS_E12max_score_sh has been demoted
// _ZZ23attn_varlen_kernel_implPK6__halfS1_S1_iiifPS_E10sum_exp_sh has been demoted
// _ZZ23attn_varlen_kernel_implPK6__halfS1_S1_iiifPS_E7red_buf has been demoted
// _ZZ23attn_varlen_kernel_implPK6__halfS1_S1_iiifPS_E8red_buf2 has been demoted

.visible .entry _Z23attn_varlen_kernel_implPK6__halfS1_S1_iiifPS_(
	.param .u64 .ptr .align 1 _Z23attn_varlen_kernel_implPK6__halfS1_S1_iiifPS__param_0,
	.param .u64 .ptr .align 1 _Z23attn_varlen_kernel_implPK6__halfS1_S1_iiifPS__param_1,
	.param .u64 .ptr .align 1 _Z23attn_varlen_kernel_implPK6__halfS1_S1_iiifPS__param_2,
	.param .u32 _Z23attn_varlen_kernel_implPK6__halfS1_S1_iiifPS__param_3,
	.param .u32 _Z23attn_varlen_kernel_implPK6__halfS1_S1_iiifPS__param_4,
	.param .u32 _Z23attn_varlen_kernel_implPK6__halfS1_S1_iiifPS__param_5,
	.param .f32 _Z23attn_varlen_kernel_implPK6__halfS1_S1_iiifPS__param_6,
	.param .u64 .ptr .align 1 _Z23attn_varlen_kernel_implPK6__halfS1_S1_iiifPS__param_7
)
{
	.reg .pred 	%p<34>;
	.reg .b16 	%rs<39>;
	.reg .b32 	%r<90>;
	.reg .b32 	%f<144>;
	.reg .b64 	%rd<70>;
	// demoted variable
	.shared .align 4 .f32 _ZZ23attn_varlen_kernel_implPK6__halfS1_S1_iiifPS_E12max_score_sh;
	// demoted variable
	.shared .align 4 .f32 _ZZ23attn_varlen_kernel_implPK6__halfS1_S1_iiifPS_E10sum_exp_sh;
	// demoted variable
	.shared .align 4 .b8 _ZZ23attn_varlen_kernel_implPK6__halfS1_S1_iiifPS_E7red_buf[1024];
	// demoted variable
	.shared .align 4 .b8 _ZZ23attn_varlen_kernel_implPK6__halfS1_S1_iiifPS_E8red_buf2[1024];
	ld.param.u64 	%rd19, [_Z23attn_varlen_kernel_implPK6__halfS1_S1_iiifPS__param_0];
	ld.param.u64 	%rd20, [_Z23attn_varlen_kernel_implPK6__halfS1_S1_iiifPS__param_1];
	ld.param.u64 	%rd18, [_Z23attn_varlen_kernel_implPK6__halfS1_S1_iiifPS__param_2];
	ld.param.u32 	%r44, [_Z23attn_varlen_kernel_implPK6__halfS1_S1_iiifPS__param_3];
	ld.param.u32 	%r42, [_Z23attn_varlen_kernel_implPK6__halfS1_S1_iiifPS__param_4];
	ld.param.u32 	%r43, [_Z23attn_varlen_kernel_implPK6__halfS1_S1_iiifPS__param_5];
	ld.param.f32 	%f27, [_Z23attn_varlen_kernel_implPK6__halfS1_S1_iiifPS__param_6];
	ld.param.u64 	%rd21, [_Z23attn_varlen_kernel_implPK6__halfS1_S1_iiifPS__param_7];
	cvta.to.global.u64 	%rd1, %rd20;
	cvta.to.global.u64 	%rd2, %rd19;
	cvta.to.global.u64 	%rd3, %rd21;
	mov.u32 	%r1, %ctaid.x;
	setp.ge.s32 	%p1, %r1, %r44;
	@%p1 bra 	$L__BB0_48;
	mov.u32 	%r83, %tid.x;
	setp.ne.s32 	%p2, %r83, 0;
	@%p2 bra 	$L__BB0_3;
	mov.b32 	%r45, -8388608;
	st.shared.u32 	[_ZZ23attn_varlen_kernel_implPK6__halfS1_S1_iiifPS_E12max_score_sh], %r45;
$L__BB0_3:
	bar.sync 	0;
	setp.lt.s32 	%p3, %r42, 1;
	@%p3 bra 	$L__BB0_16;
	mul.lo.s32 	%r47, %r43, %r1;
	cvt.s64.s32 	%rd4, %r47;
	mul.lo.s32 	%r3, %r42, %r1;
	mov.u32 	%r4, %ntid.x;
	shl.b32 	%r48, %r83, 2;
	mov.u32 	%r49, _ZZ23attn_varlen_kernel_implPK6__halfS1_S1_iiifPS_E7red_buf;
	add.s32 	%r5, %r49, %r48;
	mov.b32 	%r77, 0;
$L__BB0_5:
	setp.ge.s32 	%p4, %r83, %r43;
	mov.f32 	%f130, 0f00000000;
	@%p4 bra 	$L__BB0_8;
	add.s32 	%r50, %r77, %r3;
	mul.lo.s32 	%r51, %r50, %r43;
	cvt.s64.s32 	%rd5, %r51;
	mov.f32 	%f130, 0f00000000;
	mov.u32 	%r78, %r83;
$L__BB0_7:
	cvt.s64.s32 	%rd22, %r78;
	add.s64 	%rd23, %rd22, %rd4;
	shl.b64 	%rd24, %rd23, 1;
	add.s64 	%rd25, %rd2, %rd24;
	ld.global.nc.u16 	%rs2, [%rd25];
	// begin inline asm
	{  cvt.f32.f16 %f30, %rs2;}

	// end inline asm
	add.s64 	%rd26, %rd22, %rd5;
	shl.b64 	%rd27, %rd26, 1;
	add.s64 	%rd28, %rd1, %rd27;
	ld.global.nc.u16 	%rs3, [%rd28];
	// begin inline asm
	{  cvt.f32.f16 %f31, %rs3;}

	// end inline asm
	fma.rn.f32 	%f130, %f30, %f31, %f130;
	add.s32 	%r78, %r78, %r4;
	setp.lt.s32 	%p5, %r78, %r43;
	@%p5 bra 	$L__BB0_7;
$L__BB0_8:
	setp.lt.u32 	%p6, %r4, 2;
	st.shared.f32 	[%r5], %f130;
	bar.sync 	0;
	@%p6 bra 	$L__BB0_13;
	mov.u32 	%r79, %r4;
$L__BB0_10:
	shr.u32 	%r10, %r79, 1;
	setp.ge.u32 	%p7, %r83, %r10;
	@%p7 bra 	$L__BB0_12;
	shl.b32 	%r52, %r10, 2;
	add.s32 	%r53, %r5, %r52;
	ld.shared.f32 	%f32, [%r53];
	ld.shared.f32 	%f33, [%r5];
	add.f32 	%f34, %f32, %f33;
	st.shared.f32 	[%r5], %f34;
$L__BB0_12:
	bar.sync 	0;
	setp.gt.u32 	%p8, %r79, 3;
	mov.u32 	%r79, %r10;
	@%p8 bra 	$L__BB0_10;
$L__BB0_13:
	setp.ne.s32 	%p9, %r83, 0;
	ld.shared.f32 	%f35, [_ZZ23attn_varlen_kernel_implPK6__halfS1_S1_iiifPS_E7red_buf];
	mul.f32 	%f36, %f27, %f35;
	ld.shared.f32 	%f37, [_ZZ23attn_varlen_kernel_implPK6__halfS1_S1_iiifPS_E12max_score_sh];
	setp.leu.f32 	%p10, %f36, %f37;
	or.pred  	%p11, %p9, %p10;
	@%p11 bra 	$L__BB0_15;
	st.shared.f32 	[_ZZ23attn_varlen_kernel_implPK6__halfS1_S1_iiifPS_E12max_score_sh], %f36;
$L__BB0_15:
	bar.sync 	0;
	add.s32 	%r77, %r77, 1;
	setp.ne.s32 	%p12, %r77, %r42;
	@%p12 bra 	$L__BB0_5;
$L__BB0_16:
	setp.lt.s32 	%p13, %r42, 1;
	bar.sync 	0;
	mov.f32 	%f134, 0f00000000;
	@%p13 bra 	$L__BB0_27;
	mul.lo.s32 	%r55, %r43, %r1;
	cvt.s64.s32 	%rd6, %r55;
	mul.lo.s32 	%r12, %r42, %r1;
	mov.u32 	%r13, %ntid.x;
	shl.b32 	%r56, %r83, 2;
	mov.u32 	%r57, _ZZ23attn_varlen_kernel_implPK6__halfS1_S1_iiifPS_E8red_buf2;
	add.s32 	%r14, %r57, %r56;
	mov.f32 	%f134, 0f00000000;
	mov.b32 	%r80, 0;
$L__BB0_18:
	setp.ge.s32 	%p14, %r83, %r43;
	mov.f32 	%f133, 0f00000000;
	@%p14 bra 	$L__BB0_21;
	add.s32 	%r58, %r80, %r12;
	mul.lo.s32 	%r59, %r58, %r43;
	cvt.s64.s32 	%rd7, %r59;
	mov.f32 	%f133, 0f00000000;
	mov.u32 	%r81, %r83;
$L__BB0_20:
	cvt.s64.s32 	%rd29, %r81;
	add.s64 	%rd30, %rd29, %rd6;
	shl.b64 	%rd31, %rd30, 1;
	add.s64 	%rd32, %rd2, %rd31;
	ld.global.nc.u16 	%rs4, [%rd32];
	// begin inline asm
	{  cvt.f32.f16 %f43, %rs4;}

	// end inline asm
	add.s64 	%rd33, %rd29, %rd7;
	shl.b64 	%rd34, %rd33, 1;
	add.s64 	%rd35, %rd1, %rd34;
	ld.global.nc.u16 	%rs5, [%rd35];
	// begin inline asm
	{  cvt.f32.f16 %f44, %rs5;}

	// end inline asm
	fma.rn.f32 	%f133, %f43, %f44, %f133;
	add.s32 	%r81, %r81, %r13;
	setp.lt.s32 	%p15, %r81, %r43;
	@%p15 bra 	$L__BB0_20;
$L__BB0_21:
	setp.lt.u32 	%p16, %r13, 2;
	st.shared.f32 	[%r14], %f133;
	bar.sync 	0;
	@%p16 bra 	$L__BB0_26;
	mov.u32 	%r82, %r13;
$L__BB0_23:
	shr.u32 	%r19, %r82, 1;
	setp.ge.u32 	%p17, %r83, %r19;
	@%p17 bra 	$L__BB0_25;
	shl.b32 	%r60, %r19, 2;
	add.s32 	%r61, %r14, %r60;
	ld.shared.f32 	%f45, [%r61];
	ld.shared.f32 	%f46, [%r14];
	add.f32 	%f47, %f45, %f46;
	st.shared.f32 	[%r14], %f47;
$L__BB0_25:
	bar.sync 	0;
	setp.gt.u32 	%p18, %r82, 3;
	mov.u32 	%r82, %r19;
	@%p18 bra 	$L__BB0_23;
$L__BB0_26:
	setp.eq.s32 	%p19, %r83, 0;
	ld.shared.f32 	%f48, [_ZZ23attn_varlen_kernel_implPK6__halfS1_S1_iiifPS_E8red_buf2];
	mul.f32 	%f49, %f27, %f48;
	ld.shared.f32 	%f50, [_ZZ23attn_varlen_kernel_implPK6__halfS1_S1_iiifPS_E12max_score_sh];
	sub.f32 	%f51, %f49, %f50;
	fma.rn.f32 	%f52, %f51, 0f3BBB989D, 0f3F000000;
	cvt.sat.f32.f32 	%f53, %f52;
	mov.f32 	%f54, 0f4B400001;
	mov.f32 	%f55, 0f437C0000;
	fma.rm.f32 	%f56, %f53, %f55, %f54;
	add.f32 	%f57, %f56, 0fCB40007F;
	neg.f32 	%f58, %f57;
	fma.rn.f32 	%f59, %f51, 0f3FB8AA3B, %f58;
	fma.rn.f32 	%f60, %f51, 0f32A57060, %f59;
	mov.b32 	%r62, %f56;
	shl.b32 	%r63, %r62, 23;
	mov.b32 	%f61, %r63;
	ex2.approx.ftz.f32 	%f62, %f60;
	fma.rn.f32 	%f63, %f62, %f61, %f134;
	selp.f32 	%f134, %f63, %f134, %p19;
	bar.sync 	0;
	add.s32 	%r80, %r80, 1;
	setp.ne.s32 	%p20, %r80, %r42;
	@%p20 bra 	$L__BB0_18;
$L__BB0_27:
	setp.ne.s32 	%p21, %r83, 0;
	@%p21 bra 	$L__BB0_29;
	st.shared.f32 	[_ZZ23attn_varlen_kernel_implPK6__halfS1_S1_iiifPS_E10sum_exp_sh], %f134;
$L__BB0_29:
	bar.sync 	0;
	setp.ge.s32 	%p22, %r83, %r43;
	@%p22 bra 	$L__BB0_48;
	setp.gt.s32 	%p23, %r42, 0;
	mul.lo.s32 	%r64, %r43, %r1;
	cvt.s64.s32 	%rd8, %r64;
	mov.u32 	%r21, %ntid.x;
	@%p23 bra 	$L__BB0_33;
	mov.f32 	%f64, 0f00000000;
	// begin inline asm
	{  cvt.rn.f16.f32 %rs6, %f64;}

	// end inline asm
	cvt.u32.u64 	%r65, %rd8;
$L__BB0_32:
	add.s32 	%r66, %r83, %r65;
	mul.wide.s32 	%rd36, %r66, 2;
	add.s64 	%rd37, %rd3, %rd36;
	st.global.u16 	[%rd37], %rs6;
	add.s32 	%r83, %r83, %r21;
	setp.lt.s32 	%p24, %r83, %r43;
	@%p24 bra 	$L__BB0_32;
	bra.uni 	$L__BB0_48;
$L__BB0_33:
	ld.shared.f32 	%f11, [_ZZ23attn_varlen_kernel_implPK6__halfS1_S1_iiifPS_E12max_score_sh];
	ld.shared.f32 	%f12, [_ZZ23attn_varlen_kernel_implPK6__halfS1_S1_iiifPS_E10sum_exp_sh];
	add.s32 	%r22, %r43, -1;
	and.b32  	%r23, %r43, 7;
	and.b32  	%r24, %r43, 3;
	and.b32  	%r25, %r43, -8;
	and.b32  	%r26, %r43, 1;
	neg.s32 	%r27, %r25;
	cvta.to.global.u64 	%rd9, %rd18;
	mul.lo.s32 	%r28, %r42, %r1;
$L__BB0_34:
	cvt.s64.s32 	%rd10, %r83;
	mov.f32 	%f135, 0f00000000;
	mov.b32 	%r84, 0;
$L__BB0_35:
	setp.lt.u32 	%p25, %r22, 7;
	add.s32 	%r69, %r84, %r28;
	mul.lo.s32 	%r70, %r69, %r43;
	cvt.s64.s32 	%rd11, %r70;
	mov.f32 	%f143, 0f00000000;
	mov.b32 	%r87, 0;
	@%p25 bra 	$L__BB0_38;
	shl.b64 	%rd38, %rd8, 1;
	add.s64 	%rd39, %rd38, %rd2;
	add.s64 	%rd69, %rd39, 8;
	shl.b64 	%rd40, %rd11, 1;
	add.s64 	%rd41, %rd1, %rd40;
	add.s64 	%rd68, %rd41, 8;
	mov.f32 	%f143, 0f00000000;
	mov.u32 	%r85, %r27;
$L__BB0_37:
	.pragma "nounroll";
	ld.global.nc.u16 	%rs7, [%rd69+-8];
	// begin inline asm
	{  cvt.f32.f16 %f69, %rs7;}

	// end inline asm
	ld.global.nc.u16 	%rs8, [%rd68+-8];
	// begin inline asm
	{  cvt.f32.f16 %f70, %rs8;}

	// end inline asm
	fma.rn.f32 	%f85, %f69, %f70, %f143;
	ld.global.nc.u16 	%rs9, [%rd69+-6];
	// begin inline asm
	{  cvt.f32.f16 %f71, %rs9;}

	// end inline asm
	ld.global.nc.u16 	%rs10, [%rd68+-6];
	// begin inline asm
	{  cvt.f32.f16 %f72, %rs10;}

	// end inline asm
	fma.rn.f32 	%f86, %f71, %f72, %f85;
	ld.global.nc.u16 	%rs11, [%rd69+-4];
	// begin inline asm
	{  cvt.f32.f16 %f73, %rs11;}

	// end inline asm
	ld.global.nc.u16 	%rs12, [%rd68+-4];
	// begin inline asm
	{  cvt.f32.f16 %f74, %rs12;}

	// end inline asm
	fma.rn.f32 	%f87, %f73, %f74, %f86;
	ld.global.nc.u16 	%rs13, [%rd69+-2];
	// begin inline asm
	{  cvt.f32.f16 %f75, %rs13;}

	// end inline asm
	ld.global.nc.u16 	%rs14, [%rd68+-2];
	// begin inline asm
	{  cvt.f32.f16 %f76, %rs14;}

	// end inline asm
	fma.rn.f32 	%f88, %f75, %f76, %f87;
	ld.global.nc.u16 	%rs15, [%rd69];
	// begin inline asm
	{  cvt.f32.f16 %f77, %rs15;}

	// end inline asm
	ld.global.nc.u16 	%rs16, [%rd68];
	// begin inline asm
	{  cvt.f32.f16 %f78, %rs16;}

	// end inline asm
	fma.rn.f32 	%f89, %f77, %f78, %f88;
	ld.global.nc.u16 	%rs17, [%rd69+2];
	// begin inline asm
	{  cvt.f32.f16 %f79, %rs17;}

	// end inline asm
	ld.global.nc.u16 	%rs18, [%rd68+2];
	// begin inline asm
	{  cvt.f32.f16 %f80, %rs18;}

	// end inline asm
	fma.rn.f32 	%f90, %f79, %f80, %f89;
	ld.global.nc.u16 	%rs19, [%rd69+4];
	// begin inline asm
	{  cvt.f32.f16 %f81, %rs19;}

	// end inline asm
	ld.global.nc.u16 	%rs20, [%rd68+4];
	// begin inline asm
	{  cvt.f32.f16 %f82, %rs20;}

	// end inline asm
	fma.rn.f32 	%f91, %f81, %f82, %f90;
	ld.global.nc.u16 	%rs21, [%rd69+6];
	// begin inline asm
	{  cvt.f32.f16 %f83, %rs21;}

	// end inline asm
	ld.global.nc.u16 	%rs22, [%rd68+6];
	// begin inline asm
	{  cvt.f32.f16 %f84, %rs22;}

	// end inline asm
	fma.rn.f32 	%f143, %f83, %f84, %f91;
	add.s32 	%r85, %r85, 8;
	add.s64 	%rd69, %rd69, 16;
	add.s64 	%rd68, %rd68, 16;
	setp.ne.s32 	%p26, %r85, 0;
	mov.u32 	%r87, %r25;
	@%p26 bra 	$L__BB0_37;
$L__BB0_38:
	setp.eq.s32 	%p27, %r23, 0;
	@%p27 bra 	$L__BB0_46;
	add.s32 	%r71, %r23, -1;
	setp.lt.u32 	%p28, %r71, 3;
	@%p28 bra 	$L__BB0_41;
	cvt.u64.u32 	%rd42, %r87;
	add.s64 	%rd43, %rd42, %rd8;
	shl.b64 	%rd44, %rd43, 1;
	add.s64 	%rd45, %rd2, %rd44;
	ld.global.nc.u16 	%rs23, [%rd45];
	// begin inline asm
	{  cvt.f32.f16 %f93, %rs23;}

	// end inline asm
	add.s64 	%rd46, %rd42, %rd11;
	shl.b64 	%rd47, %rd46, 1;
	add.s64 	%rd48, %rd1, %rd47;
	ld.global.nc.u16 	%rs24, [%rd48];
	// begin inline asm
	{  cvt.f32.f16 %f94, %rs24;}

	// end inline asm
	fma.rn.f32 	%f101, %f93, %f94, %f143;
	ld.global.nc.u16 	%rs25, [%rd45+2];
	// begin inline asm
	{  cvt.f32.f16 %f95, %rs25;}

	// end inline asm
	ld.global.nc.u16 	%rs26, [%rd48+2];
	// begin inline asm
	{  cvt.f32.f16 %f96, %rs26;}

	// end inline asm
	fma.rn.f32 	%f102, %f95, %f96, %f101;
	ld.global.nc.u16 	%rs27, [%rd45+4];
	// begin inline asm
	{  cvt.f32.f16 %f97, %rs27;}

	// end inline asm
	ld.global.nc.u16 	%rs28, [%rd48+4];
	// begin inline asm
	{  cvt.f32.f16 %f98, %rs28;}

	// end inline asm
	fma.rn.f32 	%f103, %f97, %f98, %f102;
	ld.global.nc.u16 	%rs29, [%rd45+6];
	// begin inline asm
	{  cvt.f32.f16 %f99, %rs29;}

	// end inline asm
	ld.global.nc.u16 	%rs30, [%rd48+6];
	// begin inline asm
	{  cvt.f32.f16 %f100, %rs30;}

	// end inline asm
	fma.rn.f32 	%f143, %f99, %f100, %f103;
	add.s32 	%r87, %r87, 4;
$L__BB0_41:
	setp.eq.s32 	%p29, %r24, 0;
	@%p29 bra 	$L__BB0_46;
	setp.eq.s32 	%p30, %r24, 1;
	@%p30 bra 	$L__BB0_44;
	cvt.u64.u32 	%rd49, %r87;
	add.s64 	%rd50, %rd49, %rd8;
	shl.b64 	%rd51, %rd50, 1;
	add.s64 	%rd52, %rd2, %rd51;
	ld.global.nc.u16 	%rs31, [%rd52];
	// begin inline asm
	{  cvt.f32.f16 %f105, %rs31;}

	// end inline asm
	add.s64 	%rd53, %rd49, %rd11;
	shl.b64 	%rd54, %rd53, 1;
	add.s64 	%rd55, %rd1, %rd54;
	ld.global.nc.u16 	%rs32, [%rd55];
	// begin inline asm
	{  cvt.f32.f16 %f106, %rs32;}

	// end inline asm
	fma.rn.f32 	%f109, %f105, %f106, %f143;
	ld.global.nc.u16 	%rs33, [%rd52+2];
	// begin inline asm
	{  cvt.f32.f16 %f107, %rs33;}

	// end inline asm
	ld.global.nc.u16 	%rs34, [%rd55+2];
	// begin inline asm
	{  cvt.f32.f16 %f108, %rs34;}

	// end inline asm
	fma.rn.f32 	%f143, %f107, %f108, %f109;
	add.s32 	%r87, %r87, 2;
$L__BB0_44:
	setp.eq.s32 	%p31, %r26, 0;
	@%p31 bra 	$L__BB0_46;
	cvt.u64.u32 	%rd56, %r87;
	add.s64 	%rd57, %rd56, %rd8;
	shl.b64 	%rd58, %rd57, 1;
	add.s64 	%rd59, %rd2, %rd58;
	ld.global.nc.u16 	%rs35, [%rd59];
	// begin inline asm
	{  cvt.f32.f16 %f110, %rs35;}

	// end inline asm
	add.s64 	%rd60, %rd56, %rd11;
	shl.b64 	%rd61, %rd60, 1;
	add.s64 	%rd62, %rd1, %rd61;
	ld.global.nc.u16 	%rs36, [%rd62];
	// begin inline asm
	{  cvt.f32.f16 %f111, %rs36;}

	// end inline asm
	fma.rn.f32 	%f143, %f110, %f111, %f143;
$L__BB0_46:
	mul.f32 	%f113, %f27, %f143;
	sub.f32 	%f114, %f113, %f11;
	fma.rn.f32 	%f115, %f114, 0f3BBB989D, 0f3F000000;
	cvt.sat.f32.f32 	%f116, %f115;
	mov.f32 	%f117, 0f4B400001;
	mov.f32 	%f118, 0f437C0000;
	fma.rm.f32 	%f119, %f116, %f118, %f117;
	add.f32 	%f120, %f119, 0fCB40007F;
	neg.f32 	%f121, %f120;
	fma.rn.f32 	%f122, %f114, 0f3FB8AA3B, %f121;
	fma.rn.f32 	%f123, %f114, 0f32A57060, %f122;
	mov.b32 	%r72, %f119;
	shl.b32 	%r73, %r72, 23;
	mov.b32 	%f124, %r73;
	ex2.approx.ftz.f32 	%f125, %f123;
	mul.f32 	%f126, %f125, %f124;
	div.rn.f32 	%f127, %f126, %f12;
	add.s64 	%rd63, %rd11, %rd10;
	shl.b64 	%rd64, %rd63, 1;
	add.s64 	%rd65, %rd9, %rd64;
	ld.global.nc.u16 	%rs37, [%rd65];
	// begin inline asm
	{  cvt.f32.f16 %f112, %rs37;}

	// end inline asm
	fma.rn.f32 	%f135, %f112, %f127, %f135;
	add.s32 	%r84, %r84, 1;
	setp.ne.s32 	%p32, %r84, %r42;
	@%p32 bra 	$L__BB0_35;
	cvt.u32.u64 	%r74, %rd10;
	cvt.u32.u64 	%r75, %rd8;
	// begin inline asm
	{  cvt.rn.f16.f32 %rs38, %f135;}

	// end inline asm
	add.s32 	%r76, %r74, %r75;
	mul.wide.s32 	%rd66, %r76, 2;
	add.s64 	%rd67, %rd3, %rd66;
	st.global.u16 	[%rd67], %rs38;
	add.s32 	%r83, %r74, %r21;
	setp.lt.s32 	%p33, %r83, %r43;
	@%p33 bra 	$L__BB0_34;
$L__BB0_48:
	ret;

}


// ===== COMPILED SASS (sm_100) =====

	.target	sm_100

	.elftype	@"ET_EXEC"


//--------------------- .note.nv.tkinfo           --------------------------
	.section	.note.nv.tkinfo,"",@"SHT_NOTE"
	.sectionflags	@"SHF_NOTE_NV_TKINFO"
	.tkinfo
        /*0018*/ 	.word	0x00000002
        /*0030*/ 	.string	""
        /*0030*/ 	.string	"ptxas"
        /*0030*/ 	.string	"Cuda compilation tools, release 13.0, V13.0.88"
        /*0030*/ 	.string	"Build cuda_13.0.r13.0/compiler.36424714_0"
        /*0030*/ 	.string	"-arch sm_100 -m 64 "



//--------------------- .note.nv.cuinfo           --------------------------
	.section	.note.nv.cuinfo,"",@"SHT_NOTE"
	.sectionflags	@"SHF_NOTE_NV_CUINFO"
        /*0018*/ 	.short	0x0002
        /*001a*/ 	.short	0x0064
        /*001c*/ 	.short	0x0082
	.zero		2


//--------------------- .nv.info                  --------------------------
	.section	.nv.info,"",@"SHT_CUDA_INFO"
	.align	4


	//----- nvinfo : EIATTR_REGCOUNT
	.align		4
        /*0000*/ 	.byte	0x04, 0x2f
        /*0002*/ 	.short	(.L_1 - .L_0)
	.align		4
.L_0:
        /*0004*/ 	.word	index@(_Z23attn_varlen_kernel_implPK6__halfS1_S1_iiifPS_)
        /*0008*/ 	.word	0x0000001c


	//----- nvinfo : EIATTR_FRAME_SIZE
	.align		4
.L_1:
        /*000c*/ 	.byte	0x04, 0x11
        /*000e*/ 	.short	(.L_3 - .L_2)
	.align		4
.L_2:
        /*0010*/ 	.word	index@($__internal_0_$__cuda_sm3x_div_rn_noftz_f32_slowpath)
        /*0014*/ 	.word	0x00000000


	//----- nvinfo : EIATTR_FRAME_SIZE
	.align		4
.L_3:
        /*0018*/ 	.byte	0x04, 0x11
        /*001a*/ 	.short	(.L_5 - .L_4)
	.align		4
.L_4:
        /*001c*/ 	.word	index@(_Z23attn_varlen_kernel_implPK6__halfS1_S1_iiifPS_)
        /*0020*/ 	.word	0x00000000


	//----- nvinfo : EIATTR_MIN_STACK_SIZE
	.align		4
.L_5:
        /*0024*/ 	.byte	0x04, 0x12
        /*0026*/ 	.short	(.L_7 - .L_6)
	.align		4
.L_6:
        /*0028*/ 	.word	index@(_Z23attn_varlen_kernel_implPK6__halfS1_S1_iiifPS_)
        /*002c*/ 	.word	0x00000000
.L_7:


//--------------------- .nv.compat                --------------------------
	.section	.nv.compat,"",@"SHT_CUDA_COMPAT_INFO"
	.align	4
        /*0000*/ 	.byte	0x02, 0x09, 0x00, 0x00, 0x02, 0x02, 0x01, 0x00, 0x02, 0x05, 0x05, 0x00, 0x03, 0x07, 0x01, 0x01
        /*0010*/ 	.byte	0x02, 0x03, 0x00, 0x00, 0x02, 0x06, 0x01, 0x00, 0x04, 0x0b, 0x08, 0x00, 0x01, 0x00, 0x00, 0x00
        /*0020*/ 	.byte	0x00, 0x00, 0x00, 0x00


//--------------------- .nv.info._Z23attn_varlen_kernel_implPK6__halfS1_S1_iiifPS_ --------------------------
	.section	.nv.info._Z23attn_varlen_kernel_implPK6__halfS1_S1_iiifPS_,"",@"SHT_CUDA_INFO"
	.sectionflags	@""
	.align	4


	//----- nvinfo : EIATTR_CUDA_API_VERSION
	.align		4
        /*0000*/ 	.byte	0x04, 0x37
        /*0002*/ 	.short	(.L_9 - .L_8)
.L_8:
        /*0004*/ 	.word	0x00000082


	//----- nvinfo : EIATTR_KPARAM_INFO
	.align		4
.L_9:
        /*0008*/ 	.byte	0x04, 0x17
        /*000a*/ 	.short	(.L_11 - .L_10)
.L_10:
        /*000c*/ 	.word	0x00000000
        /*0010*/ 	.short	0x0007
        /*0012*/ 	.short	0x0028
        /*0014*/ 	.byte	0x00, 0xf5, 0x21, 0x00


	//----- nvinfo : EIATTR_KPARAM_INFO
	.align		4
.L_11:
        /*0018*/ 	.byte	0x04, 0x17
        /*001a*/ 	.short	(.L_13 - .L_12)
.L_12:
        /*001c*/ 	.word	0x00000000
        /*0020*/ 	.short	0x0006
        /*0022*/ 	.short	0x0024
        /*0024*/ 	.byte	0x00, 0xf0, 0x11, 0x00


	//----- nvinfo : EIATTR_KPARAM_INFO
	.align		4
.L_13:
        /*0028*/ 	.byte	0x04, 0x17
        /*002a*/ 	.short	(.L_15 - .L_14)
.L_14:
        /*002c*/ 	.word	0x00000000
        /*0030*/ 	.short	0x0005
        /*0032*/ 	.short	0x0020
        /*0034*/ 	.byte	0x00, 0xf0, 0x11, 0x00


	//----- nvinfo : EIATTR_KPARAM_INFO
	.align		4
.L_15:
        /*0038*/ 	.byte	0x04, 0x17
        /*003a*/ 	.short	(.L_17 - .L_16)
.L_16:
        /*003c*/ 	.word	0x00000000
        /*0040*/ 	.short	0x0004
        /*0042*/ 	.short	0x001c
        /*0044*/ 	.byte	0x00, 0xf0, 0x11, 0x00


	//----- nvinfo : EIATTR_KPARAM_INFO
	.align		4
.L_17:
        /*0048*/ 	.byte	0x04, 0x17
        /*004a*/ 	.short	(.L_19 - .L_18)
.L_18:
        /*004c*/ 	.word	0x00000000
        /*0050*/ 	.short	0x0003
        /*0052*/ 	.short	0x0018
        /*0054*/ 	.byte	0x00, 0xf0, 0x11, 0x00


	//----- nvinfo : EIATTR_KPARAM_INFO
	.align		4
.L_19:
        /*0058*/ 	.byte	0x04, 0x17
        /*005a*/ 	.short	(.L_21 - .L_20)
.L_20:
        /*005c*/ 	.word	0x00000000
        /*0060*/ 	.short	0x0002
        /*0062*/ 	.short	0x0010
        /*0064*/ 	.byte	0x00, 0xf5, 0x21, 0x00


	//----- nvinfo : EIATTR_KPARAM_INFO
	.align		4
.L_21:
        /*0068*/ 	.byte	0x04, 0x17
        /*006a*/ 	.short	(.L_23 - .L_22)
.L_22:
        /*006c*/ 	.word	0x00000000
        /*0070*/ 	.short	0x0001
        /*0072*/ 	.short	0x0008
        /*0074*/ 	.byte	0x00, 0xf5, 0x21, 0x00


	//----- nvinfo : EIATTR_KPARAM_INFO
	.align		4
.L_23:
        /*0078*/ 	.byte	0x04, 0x17
        /*007a*/ 	.short	(.L_25 - .L_24)
.L_24:
        /*007c*/ 	.word	0x00000000
        /*0080*/ 	.short	0x0000
        /*0082*/ 	.short	0x0000
        /*0084*/ 	.byte	0x00, 0xf5, 0x21, 0x00


	//----- nvinfo : EIATTR_SPARSE_MMA_MASK
	.align		4
.L_25:
        /*0088*/ 	.byte	0x03, 0x50
        /*008a*/ 	.short	0x0000


	//----- nvinfo : EIATTR_MAXREG_COUNT
	.align		4
        /*008c*/ 	.byte	0x03, 0x1b
        /*008e*/ 	.short	0x00ff


	//----- nvinfo : EIATTR_NUM_BARRIERS
	.align		4
        /*0090*/ 	.byte	0x02, 0x4c
        /*0092*/ 	.byte	0x01
	.zero		1


	//----- nvinfo : EIATTR_MERCURY_ISA_VERSION
	.align		4
        /*0094*/ 	.byte	0x03, 0x5f
        /*0096*/ 	.short	0x0101


	//----- nvinfo : EIATTR_VRC_CTA_INIT_COUNT
	.align		4
        /*0098*/ 	.byte	0x02, 0x4a
	.zero		1
	.zero		1


	//----- nvinfo : EIATTR_EXIT_INSTR_OFFSETS
	.align		4
        /*009c*/ 	.byte	0x04, 0x1c
        /*009e*/ 	.short	(.L_27 - .L_26)


	//   ....[0]....
.L_26:
        /*00a0*/ 	.word	0x00000040


	//   ....[1]....
        /*00a4*/ 	.word	0x00000b40


	//   ....[2]....
        /*00a8*/ 	.word	0x00000c10


	//   ....[3]....
        /*00ac*/ 	.word	0x000018e0


	//----- nvinfo : EIATTR_CRS_STACK_SIZE
	.align		4
.L_27:
        /*00b0*/ 	.byte	0x04, 0x1e
        /*00b2*/ 	.short	(.L_29 - .L_28)
.L_28:
        /*00b4*/ 	.word	0x00000000


	//----- nvinfo : EIATTR_CBANK_PARAM_SIZE
	.align		4
.L_29:
        /*00b8*/ 	.byte	0x03, 0x19
        /*00ba*/ 	.short	0x0030


	//----- nvinfo : EIATTR_PARAM_CBANK
	.align		4
        /*00bc*/ 	.byte	0x04, 0x0a
        /*00be*/ 	.short	(.L_31 - .L_30)
	.align		4
.L_30:
        /*00c0*/ 	.word	index@(.nv.constant0._Z23attn_varlen_kernel_implPK6__halfS1_S1_iiifPS_)
        /*00c4*/ 	.short	0x0380
        /*00c6*/ 	.short	0x0030


	//----- nvinfo : EIATTR_SW_WAR
	.align		4
.L_31:
        /*00c8*/ 	.byte	0x04, 0x36
        /*00ca*/ 	.short	(.L_33 - .L_32)
.L_32:
        /*00cc*/ 	.word	0x00000008
.L_33:


//--------------------- .nv.callgraph             --------------------------
	.section	.nv.callgraph,"",@"SHT_CUDA_CALLGRAPH"
	.align	4
	.sectionentsize	8
	.align		4
        /*0000*/ 	.word	0x00000000
	.align		4
        /*0004*/ 	.word	0xffffffff
	.align		4
        /*0008*/ 	.word	0x00000000
	.align		4
        /*000c*/ 	.word	0xfffffffe
	.align		4
        /*0010*/ 	.word	0x00000000
	.align		4
        /*0014*/ 	.word	0xfffffffd
	.align		4
        /*0018*/ 	.word	0x00000000
	.align		4
        /*001c*/ 	.word	0xfffffffc


//--------------------- .text._Z23attn_varlen_kernel_implPK6__halfS1_S1_iiifPS_ --------------------------
	.section	.text._Z23attn_varlen_kernel_implPK6__halfS1_S1_iiifPS_,"ax",@progbits
	.align	128
        .global         _Z23attn_varlen_kernel_implPK6__halfS1_S1_iiifPS_
        .type           _Z23attn_varlen_kernel_implPK6__halfS1_S1_iiifPS_,@function
        .size           _Z23attn_varlen_kernel_implPK6__halfS1_S1_iiifPS_,(.L_x_33 - _Z23attn_varlen_kernel_implPK6__halfS1_S1_iiifPS_)
        .other          _Z23attn_varlen_kernel_implPK6__halfS1_S1_iiifPS_,@"STO_CUDA_ENTRY STV_DEFAULT"
_Z23attn_varlen_kernel_implPK6__halfS1_S1_iiifPS_:
.text._Z23attn_varlen_kernel_implPK6__halfS1_S1_iiifPS_:
[----:B------:R-:W-:Y:S08]  /*0000*/  LDC R1, c[0x0][0x37c] ;  /* 0x0000df00ff017b82 */ /* 0x000ff00000000800 */
[----:B------:R-:W0:Y:S08]  /*0010*/  S2UR UR16, SR_CTAID.X ;  /* 0x00000000001079c3 */ /* 0x000e300000002500 */
[----:B------:R-:W0:Y:S02]  /*0020*/  LDC R0, c[0x0][0x398] ;  /* 0x0000e600ff007b82 */ /* 0x000e240000000800 */
[----:B0-----:R-:W-:-:S13]  /*0030*/  ISETP.LE.AND P0, PT, R0, UR16, PT ;  /* 0x0000001000007c0c */ /* 0x001fda000bf03270 */
[----:B------:R-:W-:Y:S05]  /*0040*/  @P0 EXIT ;  /* 0x000000000000094d */ /* 0x000fea0003800000 */
[----:B------:R-:W0:Y:S01]  /*0050*/  S2R R8, SR_TID.X ;  /* 0x0000000000087919 */ /* 0x000e220000002100 */
[----:B------:R-:W1:Y:S01]  /*0060*/  LDCU UR6, c[0x0][0x39c] ;  /* 0x00007380ff0677ac */ /* 0x000e620008000800 */
[----:B------:R-:W2:Y:S01]  /*0070*/  LDCU.64 UR12, c[0x0][0x358] ;  /* 0x00006b00ff0c77ac */ /* 0x000ea20008000a00 */
[----:B-1----:R-:W-:Y:S01]  /*0080*/  UISETP.GE.AND UP0, UPT, UR6, 0x1, UPT ;  /* 0x000000010600788c */ /* 0x002fe2000bf06270 */
[----:B0-----:R-:W-:-:S13]  /*0090*/  ISETP.NE.AND P0, PT, R8, RZ, PT ;  /* 0x000000ff0800720c */ /* 0x001fda0003f05270 */
[----:B------:R-:W0:Y:S01]  /*00a0*/  @!P0 S2R R3, SR_CgaCtaId ;  /* 0x0000000000038919 */ /* 0x000e220000008800 */
[----:B------:R-:W-:Y:S01]  /*00b0*/  @!P0 MOV R0, 0x400 ;  /* 0x0000040000008802 */ /* 0x000fe20000000f00 */
[----:B------:R-:W-:-:S03]  /*00c0*/  @!P0 IMAD.MOV.U32 R5, RZ, RZ, -0x800000 ;  /* 0xff800000ff058424 */ /* 0x000fc600078e00ff */
[----:B0-----:R-:W-:-:S05]  /*00d0*/  @!P0 LEA R0, R3, R0, 0x18 ;  /* 0x0000000003008211 */ /* 0x001fca00078ec0ff */
[----:B------:R0:W-:Y:S01]  /*00e0*/  @!P0 STS [R0], R5 ;  /* 0x0000000500008388 */ /* 0x0001e20000000800 */
[----:B------:R-:W-:Y:S06]  /*00f0*/  BAR.SYNC.DEFER_BLOCKING 0x0 ;  /* 0x0000000000007b1d */ /* 0x000fec0000010000 */
[----:B--2---:R-:W-:Y:S05]  /*0100*/  BRA.U !UP0, `(.L_x_0) ;  /* 0x0000000508187547 */ /* 0x004fea000b800000 */
[----:B------:R-:W1:Y:S01]  /*0110*/  S2UR UR5, SR_CgaCtaId ;  /* 0x00000000000579c3 */ /* 0x000e620000008800 */
[----:B------:R-:W-:Y:S01]  /*0120*/  UMOV UR4, 0x400 ;  /* 0x0000040000047882 */ /* 0x000fe20000000000 */
[----:B------:R-:W2:Y:S01]  /*0130*/  LDCU UR7, c[0x0][0x360] ;  /* 0x00006c00ff0777ac */ /* 0x000ea20008000800 */
[----:B------:R-:W-:-:S05]  /*0140*/  UIADD3 UR4, UPT, UPT, UR4, 0x8, URZ ;  /* 0x0000000804047890 */ /* 0x000fca000fffe0ff */
[----:B------:R-:W3:Y:S01]  /*0150*/  LDC R2, c[0x0][0x3a0] ;  /* 0x0000e800ff027b82 */ /* 0x000ee20000000800 */
[----:B-1----:R-:W-:-:S06]  /*0160*/  ULEA UR4, UR5, UR4, 0x18 ;  /* 0x0000000405047291 */ /* 0x002fcc000f8ec0ff */
[----:B0-----:R-:W-:Y:S01]  /*0170*/  LEA R0, R8, UR4, 0x2 ;  /* 0x0000000408007c11 */ /* 0x001fe2000f8e10ff */
[----:B------:R-:W-:Y:S01]  /*0180*/  UMOV UR4, URZ ;  /* 0x000000ff00047c82 */ /* 0x000fe20008000000 */
[----:B--23--:R-:W-:-:S07]  /*0190*/  IMAD R2, R2, UR16, RZ ;  /* 0x0000001002027c24 */ /* 0x00cfce000f8e02ff */
.L_x_6:
[----:B------:R-:W0:Y:S01]  /*01a0*/  LDC R13, c[0x0][0x3a0] ;  /* 0x0000e800ff0d7b82 */ /* 0x000e220000000800 */
[----:B-1----:R-:W1:Y:S01]  /*01b0*/  LDCU.128 UR8, c[0x0][0x380] ;  /* 0x00007000ff0877ac */ /* 0x002e620008000c00 */
[----:B------:R-:W-:Y:S01]  /*01c0*/  BSSY.RECONVERGENT B0, `(.L_x_1) ;  /* 0x000001b000007945 */ /* 0x000fe20003800200 */
[----:B------:R-:W-:Y:S01]  /*01d0*/  IMAD.MOV.U32 R3, RZ, RZ, RZ ;  /* 0x000000ffff037224 */ /* 0x000fe200078e00ff */
[----:B0-----:R-:W-:-:S13]  /*01e0*/  ISETP.GE.AND P0, PT, R8, R13, PT ;  /* 0x0000000d0800720c */ /* 0x001fda0003f06270 */
[----:B-1----:R-:W-:Y:S05]  /*01f0*/  @P0 BRA `(.L_x_2) ;  /* 0x00000000005c0947 */ /* 0x002fea0003800000 */
[----:B------:R-:W0:Y:S01]  /*0200*/  LDCU UR5, c[0x0][0x39c] ;  /* 0x00007380ff0577ac */ /* 0x000e220008000800 */
[----:B------:R-:W-:Y:S01]  /*0210*/  IMAD.MOV.U32 R3, RZ, RZ, RZ ;  /* 0x000000ffff037224 */ /* 0x000fe200078e00ff */
[----:B------:R-:W-:Y:S01]  /*0220*/  MOV R9, R8 ;  /* 0x0000000800097202 */ /* 0x000fe20000000f00 */
[----:B0-----:R-:W-:-:S06]  /*0230*/  UIMAD UR5, UR16, UR5, UR4 ;  /* 0x00000005100572a4 */ /* 0x001fcc000f8e0204 */
[----:B------:R-:W-:-:S05]  /*0240*/  IMAD R14, R13, UR5, RZ ;  /* 0x000000050d0e7c24 */ /* 0x000fca000f8e02ff */
[----:B------:R-:W-:-:S07]  /*0250*/  SHF.R.S32.HI R16, RZ, 0x1f, R14 ;  /* 0x0000001fff107819 */ /* 0x000fce000001140e */
.L_x_3:
[----:B------:R-:W-:Y:S02]  /*0260*/  SHF.R.S32.HI R5, RZ, 0x1f, R9 ;  /* 0x0000001fff057819 */ /* 0x000fe40000011409 */
[-C--:B------:R-:W-:Y:S02]  /*0270*/  IADD3 R7, P0, PT, R2, R9.reuse, RZ ;  /* 0x0000000902077210 */ /* 0x080fe40007f1e0ff */
[----:B------:R-:W-:Y:S02]  /*0280*/  IADD3 R10, P1, PT, R14, R9, RZ ;  /* 0x000000090e0a7210 */ /* 0x000fe40007f3e0ff */
[----:B------:R-:W-:Y:S02]  /*0290*/  LEA.HI.X.SX32 R12, R2, R5, 0x1, P0 ;  /* 0x00000005020c7211 */ /* 0x000fe400000f0eff */
[----:B------:R-:W-:Y:S01]  /*02a0*/  LEA R6, P0, R7, UR8, 0x1 ;  /* 0x0000000807067c11 */ /* 0x000fe2000f8008ff */
[----:B------:R-:W-:Y:S01]  /*02b0*/  IMAD.X R5, R16, 0x1, R5, P1 ;  /* 0x0000000110057824 */ /* 0x000fe200008e0605 */
[----:B------:R-:W-:-:S02]  /*02c0*/  LEA R4, P1, R10, UR10, 0x1 ;  /* 0x0000000a0a047c11 */ /* 0x000fc4000f8208ff */
[----:B------:R-:W-:Y:S02]  /*02d0*/  LEA.HI.X R7, R7, UR9, R12, 0x1, P0 ;  /* 0x0000000907077c11 */ /* 0x000fe400080f0c0c */
[----:B------:R-:W-:-:S03]  /*02e0*/  LEA.HI.X R5, R10, UR11, R5, 0x1, P1 ;  /* 0x0000000b0a057c11 */ /* 0x000fc600088f0c05 */
[----:B------:R-:W2:Y:S04]  /*02f0*/  LDG.E.U16.CONSTANT R6, desc[UR12][R6.64] ;  /* 0x0000000c06067981 */ /* 0x000ea8000c1e9500 */
[----:B------:R-:W3:Y:S01]  /*0300*/  LDG.E.U16.CONSTANT R4, desc[UR12][R4.64] ;  /* 0x0000000c04047981 */ /* 0x000ee2000c1e9500 */
[----:B------:R-:W-:-:S05]  /*0310*/  VIADD R9, R9, UR7 ;  /* 0x0000000709097c36 */ /* 0x000fca0008000000 */
[----:B------:R-:W-:Y:S01]  /*0320*/  ISETP.GE.AND P0, PT, R9, R13, PT ;  /* 0x0000000d0900720c */ /* 0x000fe20003f06270 */
[----:B--2---:R-:W-:Y:S02]  /*0330*/  HADD2.F32 R10, -RZ, R6.H0_H0 ;  /* 0x20000006ff0a7230 */ /* 0x004fe40000004100 */
[----:B---3--:R-:W-:-:S05]  /*0340*/  HADD2.F32 R11, -RZ, R4.H0_H0 ;  /* 0x20000004ff0b7230 */ /* 0x008fca0000004100 */
[----:B------:R-:W-:-:S05]  /*0350*/  FFMA R3, R10, R11, R3 ;  /* 0x0000000b0a037223 */ /* 0x000fca0000000003 */
[----:B------:R-:W-:Y:S05]  /*0360*/  @!P0 BRA `(.L_x_3) ;  /* 0xfffffffc00bc8947 */ /* 0x000fea000383ffff */
.L_x_2:
[----:B------:R-:W-:Y:S05]  /*0370*/  BSYNC.RECONVERGENT B0 ;  /* 0x0000000000007941 */ /* 0x000fea0003800200 */
.L_x_1:
[----:B------:R0:W-:Y:S01]  /*0380*/  STS [R0], R3 ;  /* 0x0000000300007388 */ /* 0x0001e20000000800 */
[----:B------:R-:W-:Y:S01]  /*0390*/  UISETP.GE.U32.AND UP0, UPT, UR7, 0x2, UPT ;  /* 0x000000020700788c */ /* 0x000fe2000bf06070 */
[----:B------:R-:W-:Y:S08]  /*03a0*/  BAR.SYNC.DEFER_BLOCKING 0x0 ;  /* 0x0000000000007b1d */ /* 0x000ff00000010000 */
[----:B0-----:R-:W-:Y:S05]  /*03b0*/  BRA.U !UP0, `(.L_x_4) ;  /* 0x0000000108307547 */ /* 0x001fea000b800000 */
[----:B------:R-:W-:-:S07]  /*03c0*/  MOV R3, UR7 ;  /* 0x0000000700037c02 */ /* 0x000fce0008000f00 */
.L_x_5:
[----:B------:R-:W-:-:S04]  /*03d0*/  SHF.R.U32.HI R7, RZ, 0x1, R3 ;  /* 0x00000001ff077819 */ /* 0x000fc80000011603 */
[----:B------:R-:W-:-:S13]  /*03e0*/  ISETP.GE.U32.AND P0, PT, R8, R7, PT ;  /* 0x000000070800720c */ /* 0x000fda0003f06070 */
[----:B------:R-:W-:Y:S01]  /*03f0*/  @!P0 IMAD R4, R7, 0x4, R0 ;  /* 0x0000000407048824 */ /* 0x000fe200078e0200 */
[----:B------:R-:W-:Y:S05]  /*0400*/  @!P0 LDS R5, [R0] ;  /* 0x0000000000058984 */ /* 0x000fea0000000800 */
[----:B------:R-:W0:Y:S02]  /*0410*/  @!P0 LDS R4, [R4] ;  /* 0x0000000004048984 */ /* 0x000e240000000800 */
[----:B0-----:R-:W-:-:S05]  /*0420*/  @!P0 FADD R5, R4, R5 ;  /* 0x0000000504058221 */ /* 0x001fca0000000000 */
[----:B------:R0:W-:Y:S01]  /*0430*/  @!P0 STS [R0], R5 ;  /* 0x0000000500008388 */ /* 0x0001e20000000800 */
[----:B------:R-:W-:Y:S01]  /*0440*/  BAR.SYNC.DEFER_BLOCKING 0x0 ;  /* 0x0000000000007b1d */ /* 0x000fe20000010000 */
[----:B------:R-:W-:Y:S01]  /*0450*/  ISETP.GT.U32.AND P0, PT, R3, 0x3, PT ;  /* 0x000000030300780c */ /* 0x000fe20003f04070 */
[----:B------:R-:W-:-:S12]  /*0460*/  IMAD.MOV.U32 R3, RZ, RZ, R7 ;  /* 0x000000ffff037224 */ /* 0x000fd800078e0007 */
[----:B0-----:R-:W-:Y:S05]  /*0470*/  @P0 BRA `(.L_x_5) ;  /* 0xfffffffc00d40947 */ /* 0x001fea000383ffff */
.L_x_4:
[----:B------:R-:W0:Y:S01]  /*0480*/  S2UR UR6, SR_CgaCtaId ;  /* 0x00000000000679c3 */ /* 0x000e220000008800 */
[----:B------:R-:W-:Y:S01]  /*0490*/  UMOV UR5, 0x400 ;  /* 0x0000040000057882 */ /* 0x000fe20000000000 */
[----:B------:R-:W-:Y:S02]  /*04a0*/  UIADD3 UR4, UPT, UPT, UR4, 0x1, URZ ;  /* 0x0000000104047890 */ /* 0x000fe4000fffe0ff */
[----:B0-----:R-:W-:Y:S01]  /*04b0*/  ULEA UR5, UR6, UR5, 0x18 ;  /* 0x0000000506057291 */ /* 0x001fe2000f8ec0ff */
[----:B------:R-:W0:Y:S08]  /*04c0*/  LDCU UR6, c[0x0][0x3a4] ;  /* 0x00007480ff0677ac */ /* 0x000e300008000800 */
[----:B------:R-:W0:Y:S04]  /*04d0*/  LDS R3, [UR5+0x8] ;  /* 0x00000805ff037984 */ /* 0x000e280008000800 */
[----:B------:R-:W1:Y:S01]  /*04e0*/  LDS R4, [UR5] ;  /* 0x00000005ff047984 */ /* 0x000e620008000800 */
[----:B0-----:R-:W-:Y:S01]  /*04f0*/  FMUL R3, R3, UR6 ;  /* 0x0000000603037c20 */ /* 0x001fe20008400000 */
[----:B------:R-:W0:Y:S04]  /*0500*/  LDCU UR6, c[0x0][0x39c] ;  /* 0x00007380ff0677ac */ /* 0x000e280008000800 */
[----:B-1----:R-:W-:-:S04]  /*0510*/  FSETP.GT.AND P0, PT, R3, R4, PT ;  /* 0x000000040300720b */ /* 0x002fc80003f04000 */
[----:B------:R-:W-:Y:S01]  /*0520*/  ISETP.NE.OR P0, PT, R8, RZ, !P0 ;  /* 0x000000ff0800720c */ /* 0x000fe20004705670 */
[----:B0-----:R-:W-:-:S12]  /*0530*/  UISETP.NE.AND UP0, UPT, UR4, UR6, UPT ;  /* 0x000000060400728c */ /* 0x001fd8000bf05270 */
[----:B------:R1:W-:Y:S01]  /*0540*/  @!P0 STS [UR5], R3 ;  /* 0x00000003ff008988 */ /* 0x0003e20008000805 */
[----:B------:R-:W-:Y:S06]  /*0550*/  BAR.SYNC.DEFER_BLOCKING 0x0 ;  /* 0x0000000000007b1d */ /* 0x000fec0000010000 */
[----:B------:R-:W-:Y:S05]  /*0560*/  BRA.U UP0, `(.L_x_6) ;  /* 0xfffffffd000c7547 */ /* 0x000fea000b83ffff */
.L_x_0:
[----:B------:R-:W-:Y:S01]  /*0570*/  BAR.SYNC.DEFER_BLOCKING 0x0 ;  /* 0x0000000000007b1d */ /* 0x000fe20000010000 */
[----:B------:R-:W-:Y:S01]  /*0580*/  UISETP.GE.AND UP0, UPT, UR6, 0x1, UPT ;  /* 0x000000010600788c */ /* 0x000fe2000bf06270 */
[----:B-1----:R-:W-:-:S08]  /*0590*/  HFMA2 R3, -RZ, RZ, 0, 0 ;  /* 0x00000000ff037431 */ /* 0x002fd000000001ff */
[----:B------:R-:W-:Y:S05]  /*05a0*/  BRA.U !UP0, `(.L_x_7) ;  /* 0x0000000508447547 */ /* 0x000fea000b800000 */
[----:B------:R-:W1:Y:S01]  /*05b0*/  S2UR UR5, SR_CgaCtaId ;  /* 0x00000000000579c3 */ /* 0x000e620000008800 */
[----:B------:R-:W-:Y:S01]  /*05c0*/  UMOV UR4, 0x400 ;  /* 0x0000040000047882 */ /* 0x000fe20000000000 */
[----:B------:R-:W-:Y:S01]  /*05d0*/  IMAD.MOV.U32 R3, RZ, RZ, RZ ;  /* 0x000000ffff037224 */ /* 0x000fe200078e00ff */
[----:B------:R-:W-:Y:S01]  /*05e0*/  UIADD3 UR4, UPT, UPT, UR4, 0x408, URZ ;  /* 0x0000040804047890 */ /* 0x000fe2000fffe0ff */
[----:B------:R-:W2:Y:S04]  /*05f0*/  LDCU UR7, c[0x0][0x360] ;  /* 0x00006c00ff0777ac */ /* 0x000ea80008000800 */
[----:B------:R-:W3:Y:S01]  /*0600*/  LDC R2, c[0x0][0x3a0] ;  /* 0x0000e800ff027b82 */ /* 0x000ee20000000800 */
[----:B-1----:R-:W-:-:S06]  /*0610*/  ULEA UR4, UR5, UR4, 0x18 ;  /* 0x0000000405047291 */ /* 0x002fcc000f8ec0ff */
[----:B0-----:R-:W-:Y:S01]  /*0620*/  LEA R0, R8, UR4, 0x2 ;  /* 0x0000000408007c11 */ /* 0x001fe2000f8e10ff */
[----:B------:R-:W-:Y:S01]  /*0630*/  UMOV UR4, URZ ;  /* 0x000000ff00047c82 */ /* 0x000fe20008000000 */
[----:B--23--:R-:W-:-:S07]  /*0640*/  IMAD R2, R2, UR16, RZ ;  /* 0x0000001002027c24 */ /* 0x00cfce000f8e02ff */
.L_x_13:
[----:B------:R-:W0:Y:S01]  /*0650*/  LDC R13, c[0x0][0x3a0] ;  /* 0x0000e800ff0d7b82 */ /* 0x000e220000000800 */
[----:B------:R-:W1:Y:S01]  /*0660*/  LDCU.128 UR8, c[0x0][0x380] ;  /* 0x00007000ff0877ac */ /* 0x000e620008000c00 */
[----:B------:R-:W-:Y:S01]  /*0670*/  BSSY.RECONVERGENT B0, `(.L_x_8) ;  /* 0x000001b000007945 */ /* 0x000fe20003800200 */
[----:B------:R-:W-:Y:S01]  /*0680*/  IMAD.MOV.U32 R9, RZ, RZ, RZ ;  /* 0x000000ffff097224 */ /* 0x000fe200078e00ff */
[----:B0-----:R-:W-:-:S13]  /*0690*/  ISETP.GE.AND P0, PT, R8, R13, PT ;  /* 0x0000000d0800720c */ /* 0x001fda0003f06270 */
[----:B-1----:R-:W-:Y:S05]  /*06a0*/  @P0 BRA `(.L_x_9) ;  /* 0x00000000005c0947 */ /* 0x002fea0003800000 */
[----:B------:R-:W0:Y:S01]  /*06b0*/  LDCU UR5, c[0x0][0x39c] ;  /* 0x00007380ff0577ac */ /* 0x000e220008000800 */
[----:B------:R-:W-:Y:S01]  /*06c0*/  MOV R9, RZ ;  /* 0x000000ff00097202 */ /* 0x000fe20000000f00 */
[----:B------:R-:W-:Y:S01]  /*06d0*/  IMAD.MOV.U32 R11, RZ, RZ, R8 ;  /* 0x000000ffff0b7224 */ /* 0x000fe200078e0008 */
[----:B0-----:R-:W-:-:S06]  /*06e0*/  UIMAD UR5, UR16, UR5, UR4 ;  /* 0x00000005100572a4 */ /* 0x001fcc000f8e0204 */
[----:B------:R-:W-:-:S05]  /*06f0*/  IMAD R14, R13, UR5, RZ ;  /* 0x000000050d0e7c24 */ /* 0x000fca000f8e02ff */
[----:B------:R-:W-:-:S07]  /*0700*/  SHF.R.S32.HI R16, RZ, 0x1f, R14 ;  /* 0x0000001fff107819 */ /* 0x000fce000001140e */
.L_x_10:
        /* <DEDUP_REMOVED lines=11> */
[----:B------:R-:W-:-:S04]  /*07c0*/  IADD3 R11, PT, PT, R11, UR7, RZ ;  /* 0x000000070b0b7c10 */ /* 0x000fc8000fffe0ff */
[----:B------:R-:W-:Y:S01]  /*07d0*/  ISETP.GE.AND P0, PT, R11, R13, PT ;  /* 0x0000000d0b00720c */ /* 0x000fe20003f06270 */
[----:B--2---:R-:W-:Y:S02]  /*07e0*/  HADD2.F32 R10, -RZ, R6.H0_H0 ;  /* 0x20000006ff0a7230 */ /* 0x004fe40000004100 */
[----:B---3--:R-:W-:-:S05]  /*07f0*/  HADD2.F32 R12, -RZ, R4.H0_H0 ;  /* 0x20000004ff0c7230 */ /* 0x008fca0000004100 */
[----:B------:R-:W-:-:S05]  /*0800*/  FFMA R9, R10, R12, R9 ;  /* 0x0000000c0a097223 */ /* 0x000fca0000000009 */
[----:B------:R-:W-:Y:S05]  /*0810*/  @!P0 BRA `(.L_x_10) ;  /* 0xfffffffc00bc8947 */ /* 0x000fea000383ffff */
.L_x_9:
[----:B------:R-:W-:Y:S05]  /*0820*/  BSYNC.RECONVERGENT B0 ;  /* 0x0000000000007941 */ /* 0x000fea0003800200 */
.L_x_8:
[----:B------:R0:W-:Y:S01]  /*0830*/  STS [R0], R9 ;  /* 0x0000000900007388 */ /* 0x0001e20000000800 */
[----:B------:R-:W-:Y:S01]  /*0840*/  UISETP.GE.U32.AND UP0, UPT, UR7, 0x2, UPT ;  /* 0x000000020700788c */ /* 0x000fe2000bf06070 */
[----:B------:R-:W-:Y:S01]  /*0850*/  IMAD.MOV.U32 R7, RZ, RZ, R3 ;  /* 0x000000ffff077224 */ /* 0x000fe200078e0003 */
[----:B------:R-:W-:Y:S07]  /*0860*/  BAR.SYNC.DEFER_BLOCKING 0x0 ;  /* 0x0000000000007b1d */ /* 0x000fee0000010000 */
[----:B0-----:R-:W-:Y:S05]  /*0870*/  BRA.U !UP0, `(.L_x_11) ;  /* 0x0000000108307547 */ /* 0x001fea000b800000 */
[----:B------:R-:W-:-:S07]  /*0880*/  IMAD.U32 R3, RZ, RZ, UR7 ;  /* 0x00000007ff037e24 */ /* 0x000fce000f8e00ff */
.L_x_12:
[----:B------:R-:W-:-:S04]  /*0890*/  SHF.R.U32.HI R9, RZ, 0x1, R3 ;  /* 0x00000001ff097819 */ /* 0x000fc80000011603 */
[----:B------:R-:W-:-:S13]  /*08a0*/  ISETP.GE.U32.AND P0, PT, R8, R9, PT ;  /* 0x000000090800720c */ /* 0x000fda0003f06070 */
[----:B------:R-:W-:Y:S01]  /*08b0*/  @!P0 LEA R4, R9, R0, 0x2 ;  /* 0x0000000009048211 */ /* 0x000fe200078e10ff */
        /* <DEDUP_REMOVED lines=8> */
.L_x_11:
[----:B------:R-:W0:Y:S01]  /*0940*/  S2UR UR6, SR_CgaCtaId ;  /* 0x00000000000679c3 */ /* 0x000e220000008800 */
[----:B------:R-:W-:Y:S01]  /*0950*/  UMOV UR5, 0x400 ;  /* 0x0000040000057882 */ /* 0x000fe20000000000 */
[----:B------:R-:W-:Y:S02]  /*0960*/  HFMA2 R5, -RZ, RZ, 3.7421875, 0 ;  /* 0x437c0000ff057431 */ /* 0x000fe400000001ff */
[----:B------:R-:W-:Y:S01]  /*0970*/  IMAD.MOV.U32 R6, RZ, RZ, 0x3bbb989d ;  /* 0x3bbb989dff067424 */ /* 0x000fe200078e00ff */
[----:B------:R-:W-:Y:S01]  /*0980*/  ISETP.NE.AND P0, PT, R8, RZ, PT ;  /* 0x000000ff0800720c */ /* 0x000fe20003f05270 */
[----:B------:R-:W-:Y:S02]  /*0990*/  UIADD3 UR4, UPT, UPT, UR4, 0x1, URZ ;  /* 0x0000000104047890 */ /* 0x000fe4000fffe0ff */
[----:B0-----:R-:W-:Y:S01]  /*09a0*/  ULEA UR5, UR6, UR5, 0x18 ;  /* 0x0000000506057291 */ /* 0x001fe2000f8ec0ff */
[----:B------:R-:W0:Y:S08]  /*09b0*/  LDCU UR6, c[0x0][0x39c] ;  /* 0x00007380ff0677ac */ /* 0x000e300008000800 */
[----:B------:R-:W-:Y:S04]  /*09c0*/  LDS R3, [UR5+0x408] ;  /* 0x00040805ff037984 */ /* 0x000fe80008000800 */
[----:B------:R-:W1:Y:S01]  /*09d0*/  LDS R4, [UR5] ;  /* 0x00000005ff047984 */ /* 0x000e620008000800 */
[----:B------:R-:W1:Y:S01]  /*09e0*/  LDCU UR5, c[0x0][0x3a4] ;  /* 0x00007480ff0577ac */ /* 0x000e620008000800 */
[----:B0-----:R-:W-:Y:S01]  /*09f0*/  UISETP.NE.AND UP0, UPT, UR4, UR6, UPT ;  /* 0x000000060400728c */ /* 0x001fe2000bf05270 */
[----:B-1----:R-:W-:-:S04]  /*0a00*/  FFMA R3, R3, UR5, -R4 ;  /* 0x0000000503037c23 */ /* 0x002fc80008000804 */
[----:B------:R-:W-:-:S04]  /*0a10*/  FFMA.SAT R4, R3, R6, 0.5 ;  /* 0x3f00000003047423 */ /* 0x000fc80000002006 */
[----:B------:R-:W-:-:S04]  /*0a20*/  FFMA.RM R4, R4, R5, 12582913 ;  /* 0x4b40000104047423 */ /* 0x000fc80000004005 */
[C---:B------:R-:W-:Y:S01]  /*0a30*/  FADD R6, R4.reuse, -12583039 ;  /* 0xcb40007f04067421 */ /* 0x040fe20000000000 */
[----:B------:R-:W-:-:S03]  /*0a40*/  IMAD.SHL.U32 R4, R4, 0x800000, RZ ;  /* 0x0080000004047824 */ /* 0x000fc600078e00ff */
[----:B------:R-:W-:-:S04]  /*0a50*/  FFMA R6, R3, 1.4426950216293334961, -R6 ;  /* 0x3fb8aa3b03067823 */ /* 0x000fc80000000806 */
[----:B------:R-:W-:-:S04]  /*0a60*/  FFMA R6, R3, 1.925963033500011079e-08, R6 ;  /* 0x32a5706003067823 */ /* 0x000fc80000000006 */
[----:B------:R-:W0:Y:S02]  /*0a70*/  MUFU.EX2 R3, R6 ;  /* 0x0000000600037308 */ /* 0x000e240000000800 */
[----:B0-----:R-:W-:-:S04]  /*0a80*/  @!P0 FFMA R7, R4, R3, R7 ;  /* 0x0000000304078223 */ /* 0x001fc80000000007 */
[----:B------:R-:W-:Y:S01]  /*0a90*/  IMAD.MOV.U32 R3, RZ, RZ, R7 ;  /* 0x000000ffff037224 */ /* 0x000fe200078e0007 */
[----:B------:R-:W-:Y:S06]  /*0aa0*/  BAR.SYNC.DEFER_BLOCKING 0x0 ;  /* 0x0000000000007b1d */ /* 0x000fec0000010000 */
[----:B------:R-:W-:Y:S05]  /*0ab0*/  BRA.U UP0, `(.L_x_13) ;  /* 0xfffffff900e47547 */ /* 0x000fea000b83ffff */
.L_x_7:
[----:B------:R-:W-:Y:S01]  /*0ac0*/  ISETP.NE.AND P0, PT, R8, RZ, PT ;  /* 0x000000ff0800720c */ /* 0x000fe20003f05270 */
[----:B------:R-:W1:-:S12]  /*0ad0*/  LDCU UR5, c[0x0][0x3a0] ;  /* 0x00007400ff0577ac */ /* 0x000e580008000800 */
[----:B0-----:R-:W0:Y:S01]  /*0ae0*/  @!P0 S2R R5, SR_CgaCtaId ;  /* 0x0000000000058919 */ /* 0x001e220000008800 */
[----:B------:R-:W-:Y:S02]  /*0af0*/  @!P0 MOV R0, 0x400 ;  /* 0x0000040000008802 */ /* 0x000fe40000000f00 */
[----:B-1----:R-:W-:Y:S02]  /*0b00*/  ISETP.GE.AND P1, PT, R8, UR5, PT ;  /* 0x0000000508007c0c */ /* 0x002fe4000bf26270 */
[----:B0-----:R-:W-:-:S05]  /*0b10*/  @!P0 LEA R0, R5, R0, 0x18 ;  /* 0x0000000005008211 */ /* 0x001fca00078ec0ff */
[----:B------:R0:W-:Y:S01]  /*0b20*/  @!P0 STS [R0+0x4], R3 ;  /* 0x0000040300008388 */ /* 0x0001e20000000800 */
[----:B------:R-:W-:Y:S06]  /*0b30*/  BAR.SYNC.DEFER_BLOCKING 0x0 ;  /* 0x0000000000007b1d */ /* 0x000fec0000010000 */
[----:B------:R-:W-:Y:S05]  /*0b40*/  @P1 EXIT ;  /* 0x000000000000194d */ /* 0x000fea0003800000 */
[----:B------:R-:W-:Y:S02]  /*0b50*/  UISETP.GT.AND UP0, UPT, UR6, URZ, UPT ;  /* 0x000000ff0600728c */ /* 0x000fe4000bf04270 */
[----:B------:R-:W-:Y:S01]  /*0b60*/  UIMAD UR19, UR16, UR5, URZ ;  /* 0x00000005101372a4 */ /* 0x000fe2000f8e02ff */
[----:B------:R-:W1:Y:S03]  /*0b70*/  LDCU UR17, c[0x0][0x360] ;  /* 0x00006c00ff1177ac */ /* 0x000e660008000800 */
[----:B------:R-:W-:-:S03]  /*0b80*/  USHF.R.S32.HI UR20, URZ, 0x1f, UR19 ;  /* 0x0000001fff147899 */ /* 0x000fc60008011413 */
[----:B------:R-:W-:Y:S09]  /*0b90*/  BRA.U UP0, `(.L_x_14) ;  /* 0x0000000100207547 */ /* 0x000ff2000b800000 */
[----:B------:R-:W2:Y:S02]  /*0ba0*/  LDC.64 R4, c[0x0][0x3a8] ;  /* 0x0000ea00ff047b82 */ /* 0x000ea40000000a00 */
.L_x_15:
[C---:B0--3--:R-:W-:Y:S01]  /*0bb0*/  IADD3 R3, PT, PT, R8.reuse, UR19, RZ ;  /* 0x0000001308037c10 */ /* 0x049fe2000fffe0ff */
[----:B-1----:R-:W-:-:S04]  /*0bc0*/  VIADD R8, R8, UR17 ;  /* 0x0000001108087c36 */ /* 0x002fc80008000000 */
[----:B--2---:R-:W-:Y:S01]  /*0bd0*/  IMAD.WIDE R2, R3, 0x2, R4 ;  /* 0x0000000203027825 */ /* 0x004fe200078e0204 */
[----:B------:R-:W-:-:S04]  /*0be0*/  ISETP.GE.AND P0, PT, R8, UR5, PT ;  /* 0x0000000508007c0c */ /* 0x000fc8000bf06270 */
[----:B------:R3:W-:Y:S09]  /*0bf0*/  STG.E.U16 desc[UR12][R2.64], RZ ;  /* 0x000000ff02007986 */ /* 0x0007f2000c10150c */
[----:B------:R-:W-:Y:S05]  /*0c00*/  @!P0 BRA `(.L_x_15) ;  /* 0xfffffffc00e88947 */ /* 0x000fea000383ffff */
[----:B------:R-:W-:Y:S05]  /*0c10*/  EXIT ;  /* 0x000000000000794d */ /* 0x000fea0003800000 */
.L_x_14:
[----:B------:R-:W2:Y:S01]  /*0c20*/  S2UR UR6, SR_CgaCtaId ;  /* 0x00000000000679c3 */ /* 0x000ea20000008800 */
[----:B------:R-:W-:Y:S01]  /*0c30*/  UMOV UR4, 0x400 ;  /* 0x0000040000047882 */ /* 0x000fe20000000000 */
[----:B------:R-:W-:Y:S02]  /*0c40*/  ULOP3.LUT UR15, UR5, 0xfffffff8, URZ, 0xc0, !UPT ;  /* 0xfffffff8050f7892 */ /* 0x000fe4000f8ec0ff */
[----:B------:R-:W-:Y:S02]  /*0c50*/  UIADD3 UR7, UPT, UPT, UR5, -0x1, URZ ;  /* 0xffffffff05077890 */ /* 0x000fe4000fffe0ff */
[----:B------:R-:W-:Y:S02]  /*0c60*/  ULOP3.LUT UR14, UR5, 0x7, URZ, 0xc0, !UPT ;  /* 0x00000007050e7892 */ /* 0x000fe4000f8ec0ff */
[----:B------:R-:W-:Y:S02]  /*0c70*/  UIADD3 UR18, UPT, UPT, -UR15, URZ, URZ ;  /* 0x000000ff0f127290 */ /* 0x000fe4000fffe1ff */
[----:B--2---:R-:W-:-:S09]  /*0c80*/  ULEA UR4, UR6, UR4, 0x18 ;  /* 0x0000000406047291 */ /* 0x004fd2000f8ec0ff */
[----:B0-----:R-:W0:Y:S01]  /*0c90*/  LDS.64 R2, [UR4] ;  /* 0x00000004ff027984 */ /* 0x001e220008000a00 */
[----:B------:R-:W-:-:S12]  /*0ca0*/  ULOP3.LUT UR4, UR5, 0x3, URZ, 0xc0, !UPT ;  /* 0x0000000305047892 */ /* 0x000fd8000f8ec0ff */
.L_x_23:
[----:B------:R-:W-:Y:S02]  /*0cb0*/  SHF.R.S32.HI R9, RZ, 0x1f, R8 ;  /* 0x0000001fff097819 */ /* 0x000fe40000011408 */
[----:B--2---:R-:W-:-:S07]  /*0cc0*/  CS2R R10, SRZ ;  /* 0x00000000000a7805 */ /* 0x004fce000001ff00 */
.L_x_22:
[----:B------:R-:W2:Y:S01]  /*0cd0*/  LDC R4, c[0x0][0x39c] ;  /* 0x0000e700ff047b82 */ /* 0x000ea20000000800 */
[----:B------:R-:W-:Y:S01]  /*0ce0*/  UISETP.GE.U32.AND UP0, UPT, UR7, 0x7, UPT ;  /* 0x000000070700788c */ /* 0x000fe2000bf06070 */
[----:B------:R-:W-:-:S06]  /*0cf0*/  IMAD.MOV.U32 R15, RZ, RZ, RZ ;  /* 0x000000ffff0f7224 */ /* 0x000fcc00078e00ff */
[----:B------:R-:W3:Y:S01]  /*0d00*/  LDC R0, c[0x0][0x3a0] ;  /* 0x0000e800ff007b82 */ /* 0x000ee20000000800 */
[----:B--2---:R-:W-:Y:S01]  /*0d10*/  IMAD R13, R4, UR16, R11 ;  /* 0x00000010040d7c24 */ /* 0x004fe2000f8e020b */
[----:B------:R-:W-:-:S03]  /*0d20*/  MOV R4, RZ ;  /* 0x000000ff00047202 */ /* 0x000fc60000000f00 */
[----:B---3--:R-:W-:-:S05]  /*0d30*/  IMAD R13, R13, R0, RZ ;  /* 0x000000000d0d7224 */ /* 0x008fca00078e02ff */
[----:B------:R-:W-:Y:S01]  /*0d40*/  SHF.R.S32.HI R12, RZ, 0x1f, R13 ;  /* 0x0000001fff0c7819 */ /* 0x000fe2000001140d */
[----:B------:R-:W-:Y:S06]  /*0d50*/  BRA.U !UP0, `(.L_x_16) ;  /* 0x0000000108f87547 */ /* 0x000fec000b800000 */
[----:B------:R-:W2:Y:S01]  /*0d60*/  LDCU.128 UR8, c[0x0][0x380] ;  /* 0x00007000ff0877ac */ /* 0x000ea20008000c00 */
[----:B------:R-:W-:Y:S02]  /*0d70*/  IMAD.MOV.U32 R15, RZ, RZ, RZ ;  /* 0x000000ffff0f7224 */ /* 0x000fe400078e00ff */
[----:B------:R-:W-:Y:S01]  /*0d80*/  IMAD.U32 R14, RZ, RZ, UR18 ;  /* 0x00000012ff0e7e24 */ /* 0x000fe2000f8e00ff */
[----:B--2---:R-:W-:Y:S01]  /*0d90*/  ULEA UR5, UP0, UR19, UR8, 0x1 ;  /* 0x0000000813057291 */ /* 0x004fe2000f8008ff */
[----:B------:R-:W-:-:S03]  /*0da0*/  LEA R17, P0, R13, UR10, 0x1 ;  /* 0x0000000a0d117c11 */ /* 0x000fc6000f8008ff */
[----:B------:R-:W-:Y:S01]  /*0db0*/  ULEA.HI.X UR6, UR19, UR9, UR20, 0x1, UP0 ;  /* 0x0000000913067291 */ /* 0x000fe200080f0c14 */
[----:B------:R-:W-:Y:S01]  /*0dc0*/  LEA.HI.X R5, R13, UR11, R12, 0x1, P0 ;  /* 0x0000000b0d057c11 */ /* 0x000fe200080f0c0c */
[----:B------:R-:W-:Y:S01]  /*0dd0*/  UIADD3 UR5, UP0, UPT, UR5, 0x8, URZ ;  /* 0x0000000805057890 */ /* 0x000fe2000ff1e0ff */
[----:B------:R-:W-:-:S03]  /*0de0*/  IADD3 R17, P0, PT, R17, 0x8, RZ ;  /* 0x0000000811117810 */ /* 0x000fc60007f1e0ff */
[----:B------:R-:W-:Y:S01]  /*0df0*/  UIADD3.X UR6, UPT, UPT, URZ, UR6, URZ, UP0, !UPT ;  /* 0x00000006ff067290 */ /* 0x000fe200087fe4ff */
[----:B------:R-:W-:Y:S01]  /*0e00*/  IADD3.X R5, PT, PT, RZ, R5, RZ, P0, !PT ;  /* 0x00000005ff057210 */ /* 0x000fe200007fe4ff */
[----:B------:R-:W-:-:S04]  /*0e10*/  IMAD.U32 R6, RZ, RZ, UR5 ;  /* 0x00000005ff067e24 */ /* 0x000fc8000f8e00ff */
[----:B------:R-:W-:-:S07]  /*0e20*/  IMAD.U32 R7, RZ, RZ, UR6 ;  /* 0x00000006ff077e24 */ /* 0x000fce000f8e00ff */
.L_x_17:
[----:B------:R-:W-:Y:S01]  /*0e30*/  MOV R4, R17 ;  /* 0x0000001100047202 */ /* 0x000fe20000000f00 */
[----:B------:R-:W2:Y:S04]  /*0e40*/  LDG.E.U16.CONSTANT R20, desc[UR12][R6.64+-0x8] ;  /* 0xfffff80c06147981 */ /* 0x000ea8000c1e9500 */
[----:B------:R-:W3:Y:S04]  /*0e50*/  LDG.E.U16.CONSTANT R21, desc[UR12][R4.64+-0x8] ;  /* 0xfffff80c04157981 */ /* 0x000ee8000c1e9500 */
[----:B------:R-:W4:Y:S04]  /*0e60*/  LDG.E.U16.CONSTANT R22, desc[UR12][R6.64+-0x6] ;  /* 0xfffffa0c06167981 */ /* 0x000f28000c1e9500 */
[----:B------:R-:W5:Y:S04]  /*0e70*/  LDG.E.U16.CONSTANT R25, desc[UR12][R4.64+-0x6] ;  /* 0xfffffa0c04197981 */ /* 0x000f68000c1e9500 */
[----:B------:R-:W5:Y:S04]  /*0e80*/  LDG.E.U16.CONSTANT R18, desc[UR12][R6.64+-0x4] ;  /* 0xfffffc0c06127981 */ /* 0x000f68000c1e9500 */
[----:B------:R-:W5:Y:S04]  /*0e90*/  LDG.E.U16.CONSTANT R19, desc[UR12][R4.64+-0x4] ;  /* 0xfffffc0c04137981 */ /* 0x000f68000c1e9500 */
[----:B------:R-:W5:Y:S04]  /*0ea0*/  LDG.E.U16.CONSTANT R16, desc[UR12][R6.64+-0x2] ;  /* 0xfffffe0c06107981 */ /* 0x000f68000c1e9500 */
[----:B------:R-:W5:Y:S01]  /*0eb0*/  LDG.E.U16.CONSTANT R17, desc[UR12][R4.64+-0x2] ;  /* 0xfffffe0c04117981 */ /* 0x000f62000c1e9500 */
[----:B--2---:R-:W-:-:S02]  /*0ec0*/  HADD2.F32 R20, -RZ, R20.H0_H0 ;  /* 0x20000014ff147230 */ /* 0x004fc40000004100 */
[----:B---3--:R-:W-:Y:S02]  /*0ed0*/  HADD2.F32 R21, -RZ, R21.H0_H0 ;  /* 0x20000015ff157230 */ /* 0x008fe40000004100 */
[----:B----4-:R-:W-:-:S03]  /*0ee0*/  HADD2.F32 R24, -RZ, R22.H0_H0 ;  /* 0x20000016ff187230 */ /* 0x010fc60000004100 */
[----:B------:R-:W-:Y:S01]  /*0ef0*/  FFMA R23, R20, R21, R15 ;  /* 0x0000001514177223 */ /* 0x000fe2000000000f */
[----:B------:R-:W2:Y:S01]  /*0f00*/  LDG.E.U16.CONSTANT R22, desc[UR12][R6.64+0x2] ;  /* 0x0000020c06167981 */ /* 0x000ea2000c1e9500 */
[----:B-----5:R-:W-:-:S03]  /*0f10*/  HADD2.F32 R25, -RZ, R25.H0_H0 ;  /* 0x20000019ff197230 */ /* 0x020fc60000004100 */
[----:B------:R-:W3:Y:S04]  /*0f20*/  LDG.E.U16.CONSTANT R15, desc[UR12][R6.64] ;  /* 0x0000000c060f7981 */ /* 0x000ee8000c1e9500 */
[----:B------:R-:W4:Y:S01]  /*0f30*/  LDG.E.U16.CONSTANT R20, desc[UR12][R4.64] ;  /* 0x0000000c04147981 */ /* 0x000f22000c1e9500 */
[----:B------:R-:W-:Y:S01]  /*0f40*/  FFMA R23, R24, R25, R23 ;  /* 0x0000001918177223 */ /* 0x000fe20000000017 */
[----:B------:R-:W-:Y:S02]  /*0f50*/  HADD2.F32 R24, -RZ, R18.H0_H0 ;  /* 0x20000012ff187230 */ /* 0x000fe40000004100 */
[----:B------:R-:W5:Y:S01]  /*0f60*/  LDG.E.U16.CONSTANT R21, desc[UR12][R4.64+0x2] ;  /* 0x0000020c04157981 */ /* 0x000f62000c1e9500 */
[----:B------:R-:W-:-:S03]  /*0f70*/  HADD2.F32 R25, -RZ, R19.H0_H0 ;  /* 0x20000013ff197230 */ /* 0x000fc60000004100 */
[----:B------:R-:W5:Y:S04]  /*0f80*/  LDG.E.U16.CONSTANT R19, desc[UR12][R6.64+0x4] ;  /* 0x0000040c06137981 */ /* 0x000f68000c1e9500 */
[----:B------:R-:W5:Y:S01]  /*0f90*/  LDG.E.U16.CONSTANT R18, desc[UR12][R4.64+0x4] ;  /* 0x0000040c04127981 */ /* 0x000f62000c1e9500 */
[----:B------:R-:W-:-:S03]  /*0fa0*/  FFMA R25, R24, R25, R23 ;  /* 0x0000001918197223 */ /* 0x000fc60000000017 */
[----:B------:R0:W5:Y:S04]  /*0fb0*/  LDG.E.U16.CONSTANT R23, desc[UR12][R6.64+0x6] ;  /* 0x0000060c06177981 */ /* 0x000168000c1e9500 */
[----:B------:R1:W5:Y:S01]  /*0fc0*/  LDG.E.U16.CONSTANT R24, desc[UR12][R4.64+0x6] ;  /* 0x0000060c04187981 */ /* 0x000362000c1e9500 */
[----:B------:R-:W-:Y:S02]  /*0fd0*/  HADD2.F32 R16, -RZ, R16.H0_H0 ;  /* 0x20000010ff107230 */ /* 0x000fe40000004100 */
[----:B------:R-:W-:Y:S02]  /*0fe0*/  HADD2.F32 R17, -RZ, R17.H0_H0 ;  /* 0x20000011ff117230 */ /* 0x000fe40000004100 */
[----:B------:R-:W-:-:S03]  /*0ff0*/  VIADD R14, R14, 0x8 ;  /* 0x000000080e0e7836 */ /* 0x000fc60000000000 */
[----:B------:R-:W-:Y:S02]  /*1000*/  FFMA R16, R16, R17, R25 ;  /* 0x0000001110107223 */ /* 0x000fe40000000019 */
[----:B------:R-:W-:Y:S02]  /*1010*/  ISETP.NE.AND P0, PT, R14, RZ, PT ;  /* 0x000000ff0e00720c */ /* 0x000fe40003f05270 */
[----:B------:R-:W-:Y:S02]  /*1020*/  IADD3 R17, P2, PT, R4, 0x10, RZ ;  /* 0x0000001004117810 */ /* 0x000fe40007f5e0ff */
[----:B0-----:R-:W-:Y:S02]  /*1030*/  IADD3 R6, P1, PT, R6, 0x10, RZ ;  /* 0x0000001006067810 */ /* 0x001fe40007f3e0ff */
[----:B-1----:R-:W-:-:S03]  /*1040*/  IADD3.X R5, PT, PT, RZ, R5, RZ, P2, !PT ;  /* 0x00000005ff057210 */ /* 0x002fc600017fe4ff */
[----:B------:R-:W-:Y:S02]  /*1050*/  IMAD.X R7, RZ, RZ, R7, P1 ;  /* 0x000000ffff077224 */ /* 0x000fe400008e0607 */
[----:B--2---:R-:W-:Y:S02]  /*1060*/  HADD2.F32 R22, -RZ, R22.H0_H0 ;  /* 0x20000016ff167230 */ /* 0x004fe40000004100 */
[----:B---3--:R-:W-:Y:S02]  /*1070*/  HADD2.F32 R15, -RZ, R15.H0_H0 ;  /* 0x2000000fff0f7230 */ /* 0x008fe40000004100 */
[----:B----4-:R-:W-:Y:S02]  /*1080*/  HADD2.F32 R20, -RZ, R20.H0_H0 ;  /* 0x20000014ff147230 */ /* 0x010fe40000004100 */
[----:B-----5:R-:W-:-:S03]  /*1090*/  HADD2.F32 R21, -RZ, R21.H0_H0 ;  /* 0x20000015ff157230 */ /* 0x020fc60000004100 */
[----:B------:R-:W-:Y:S01]  /*10a0*/  FFMA R15, R15, R20, R16 ;  /* 0x000000140f0f7223 */ /* 0x000fe20000000010 */
[----:B------:R-:W-:-:S03]  /*10b0*/  HADD2.F32 R16, -RZ, R19.H0_H0 ;  /* 0x20000013ff107230 */ /* 0x000fc60000004100 */
[----:B------:R-:W-:Y:S01]  /*10c0*/  FFMA R15, R22, R21, R15 ;  /* 0x00000015160f7223 */ /* 0x000fe2000000000f */
[----:B------:R-:W-:Y:S02]  /*10d0*/  HADD2.F32 R18, -RZ, R18.H0_H0 ;  /* 0x20000012ff127230 */ /* 0x000fe40000004100 */
[----:B------:R-:W-:-:S03]  /*10e0*/  HADD2.F32 R4, -RZ, R23.H0_H0 ;  /* 0x20000017ff047230 */ /* 0x000fc60000004100 */
[----:B------:R-:W-:Y:S01]  /*10f0*/  FFMA R15, R16, R18, R15 ;  /* 0x00000012100f7223 */ /* 0x000fe2000000000f */
[----:B------:R-:W-:-:S05]  /*1100*/  HADD2.F32 R24, -RZ, R24.H0_H0 ;  /* 0x20000018ff187230 */ /* 0x000fca0000004100 */
[----:B------:R-:W-:Y:S01]  /*1110*/  FFMA R15, R4, R24, R15 ;  /* 0x00000018040f7223 */ /* 0x000fe2000000000f */
[----:B------:R-:W-:Y:S06]  /*1120*/  @P0 BRA `(.L_x_17) ;  /* 0xfffffffc00400947 */ /* 0x000fec000383ffff */
[----:B------:R-:W-:-:S07]  /*1130*/  IMAD.U32 R4, RZ, RZ, UR15 ;  /* 0x0000000fff047e24 */ /* 0x000fce000f8e00ff */
.L_x_16:
[----:B------:R-:W-:-:S09]  /*1140*/  UISETP.NE.AND UP0, UPT, UR14, URZ, UPT ;  /* 0x000000ff0e00728c */ /* 0x000fd2000bf05270 */
[----:B------:R-:W-:Y:S05]  /*1150*/  BRA.U !UP0, `(.L_x_18) ;  /* 0x0000000508307547 */ /* 0x000fea000b800000 */
[----:B------:R-:W-:Y:S02]  /*1160*/  UIADD3 UR5, UPT, UPT, UR14, -0x1, URZ ;  /* 0xffffffff0e057890 */ /* 0x000fe4000fffe0ff */
[----:B------:R-:W-:Y:S02]  /*1170*/  UISETP.NE.AND UP1, UPT, UR4, URZ, UPT ;  /* 0x000000ff0400728c */ /* 0x000fe4000bf25270 */
[----:B------:R-:W-:-:S09]  /*1180*/  UISETP.GE.U32.AND UP0, UPT, UR5, 0x3, UPT ;  /* 0x000000030500788c */ /* 0x000fd2000bf06070 */
[----:B------:R-:W-:Y:S05]  /*1190*/  BRA.U !UP0, `(.L_x_19) ;  /* 0x00000001087c7547 */ /* 0x000fea000b800000 */
[----:B------:R-:W2:Y:S01]  /*11a0*/  LDC.64 R16, c[0x0][0x380] ;  /* 0x0000e000ff107b82 */ /* 0x000ea20000000a00 */
[----:B------:R-:W-:Y:S02]  /*11b0*/  IADD3 R18, P0, PT, R4, UR19, RZ ;  /* 0x0000001304127c10 */ /* 0x000fe4000ff1e0ff */
[----:B------:R-:W-:-:S03]  /*11c0*/  IADD3 R5, P1, PT, R13, R4, RZ ;  /* 0x000000040d057210 */ /* 0x000fc60007f3e0ff */
[----:B------:R-:W-:Y:S01]  /*11d0*/  IMAD.X R19, RZ, RZ, UR20, P0 ;  /* 0x00000014ff137e24 */ /* 0x000fe200080e06ff */
[----:B------:R-:W-:Y:S01]  /*11e0*/  IADD3.X R14, PT, PT, RZ, R12, RZ, P1, !PT ;  /* 0x0000000cff0e7210 */ /* 0x000fe20000ffe4ff */
[----:B------:R-:W3:Y:S01]  /*11f0*/  LDC.64 R6, c[0x0][0x388] ;  /* 0x0000e200ff067b82 */ /* 0x000ee20000000a00 */
[----:B--2---:R-:W-:-:S04]  /*1200*/  LEA R16, P0, R18, R16, 0x1 ;  /* 0x0000001012107211 */ /* 0x004fc800078008ff */
[----:B------:R-:W-:Y:S02]  /*1210*/  LEA.HI.X R17, R18, R17, R19, 0x1, P0 ;  /* 0x0000001112117211 */ /* 0x000fe400000f0c13 */
[----:B---3--:R-:W-:-:S03]  /*1220*/  LEA R6, P1, R5, R6, 0x1 ;  /* 0x0000000605067211 */ /* 0x008fc600078208ff */
[----:B------:R-:W2:Y:S01]  /*1230*/  LDG.E.U16.CONSTANT R19, desc[UR12][R16.64+0x2] ;  /* 0x0000020c10137981 */ /* 0x000ea2000c1e9500 */
[----:B------:R-:W-:-:S03]  /*1240*/  LEA.HI.X R7, R5, R7, R14, 0x1, P1 ;  /* 0x0000000705077211 */ /* 0x000fc600008f0c0e */
[----:B------:R-:W3:Y:S04]  /*1250*/  LDG.E.U16.CONSTANT R21, desc[UR12][R16.64+0x4] ;  /* 0x0000040c10157981 */ /* 0x000ee8000c1e9500 */
[----:B------:R-:W4:Y:S04]  /*1260*/  LDG.E.U16.CONSTANT R5, desc[UR12][R16.64] ;  /* 0x0000000c10057981 */ /* 0x000f28000c1e9500 */
[----:B------:R-:W5:Y:S04]  /*1270*/  LDG.E.U16.CONSTANT R18, desc[UR12][R6.64] ;  /* 0x0000000c06127981 */ /* 0x000f68000c1e9500 */
[----:B------:R-:W3:Y:S04]  /*1280*/  LDG.E.U16.CONSTANT R20, desc[UR12][R6.64+0x2] ;  /* 0x0000020c06147981 */ /* 0x000ee8000c1e9500 */
[----:B------:R-:W3:Y:S04]  /*1290*/  LDG.E.U16.CONSTANT R22, desc[UR12][R6.64+0x4] ;  /* 0x0000040c06167981 */ /* 0x000ee8000c1e9500 */
[----:B------:R-:W3:Y:S04]  /*12a0*/  LDG.E.U16.CONSTANT R23, desc[UR12][R16.64+0x6] ;  /* 0x0000060c10177981 */ /* 0x000ee8000c1e9500 */
[----:B------:R-:W3:Y:S01]  /*12b0*/  LDG.E.U16.CONSTANT R24, desc[UR12][R6.64+0x6] ;  /* 0x0000060c06187981 */ /* 0x000ee2000c1e9500 */
[----:B------:R-:W-:-:S02]  /*12c0*/  VIADD R4, R4, 0x4 ;  /* 0x0000000404047836 */ /* 0x000fc40000000000 */
[----:B--2---:R-:W-:Y:S02]  /*12d0*/  HADD2.F32 R19, -RZ, R19.H0_H0 ;  /* 0x20000013ff137230 */ /* 0x004fe40000004100 */
[----:B----4-:R-:W-:Y:S02]  /*12e0*/  HADD2.F32 R14, -RZ, R5.H0_H0 ;  /* 0x20000005ff0e7230 */ /* 0x010fe40000004100 */
[----:B-----5:R-:W-:Y:S02]  /*12f0*/  HADD2.F32 R18, -RZ, R18.H0_H0 ;  /* 0x20000012ff127230 */ /* 0x020fe40000004100 */
[----:B---3--:R-:W-:-:S03]  /*1300*/  HADD2.F32 R20, -RZ, R20.H0_H0 ;  /* 0x20000014ff147230 */ /* 0x008fc60000004100 */
[----:B------:R-:W-:Y:S01]  /*1310*/  FFMA R14, R14, R18, R15 ;  /* 0x000000120e0e7223 */ /* 0x000fe2000000000f */
[----:B------:R-:W-:Y:S02]  /*1320*/  HADD2.F32 R21, -RZ, R21.H0_H0 ;  /* 0x20000015ff157230 */ /* 0x000fe40000004100 */
[----:B------:R-:W-:Y:S02]  /*1330*/  HADD2.F32 R22, -RZ, R22.H0_H0 ;  /* 0x20000016ff167230 */ /* 0x000fe40000004100 */
[----:B------:R-:W-:Y:S01]  /*1340*/  FFMA R14, R19, R20, R14 ;  /* 0x00000014130e7223 */ /* 0x000fe2000000000e */
[----:B------:R-:W-:-:S03]  /*1350*/  HADD2.F32 R23, -RZ, R23.H0_H0 ;  /* 0x20000017ff177230 */ /* 0x000fc60000004100 */
[----:B------:R-:W-:Y:S01]  /*1360*/  FFMA R14, R21, R22, R14 ;  /* 0x00000016150e7223 */ /* 0x000fe2000000000e */
[----:B------:R-:W-:-:S05]  /*1370*/  HADD2.F32 R24, -RZ, R24.H0_H0 ;  /* 0x20000018ff187230 */ /* 0x000fca0000004100 */
[----:B------:R-:W-:-:S07]  /*1380*/  FFMA R15, R23, R24, R14 ;  /* 0x00000018170f7223 */ /* 0x000fce000000000e */
.L_x_19:
[----:B------:R-:W-:Y:S05]  /*1390*/  BRA.U !UP1, `(.L_x_18) ;  /* 0x0000000109a07547 */ /* 0x000fea000b800000 */
[----:B------:R-:W-:Y:S01]  /*13a0*/  UISETP.NE.AND UP0, UPT, UR4, 0x1, UPT ;  /* 0x000000010400788c */ /* 0x000fe2000bf05270 */
[----:B------:R-:W-:-:S08]  /*13b0*/  LOP3.LUT P0, RZ, R0, 0x1, RZ, 0xc0, !PT ;  /* 0x0000000100ff7812 */ /* 0x000fd0000780c0ff */
        /* <DEDUP_REMOVED lines=14> */
[----:B------:R-:W5:Y:S01]  /*14a0*/  LDG.E.U16.CONSTANT R18, desc[UR12][R6.64+0x2] ;  /* 0x0000020c06127981 */ /* 0x000f62000c1e9500 */
[----:B------:R-:W-:Y:S02]  /*14b0*/  VIADD R4, R4, 0x2 ;  /* 0x0000000204047836 */ /* 0x000fe40000000000 */
[----:B--2---:R-:W-:-:S02]  /*14c0*/  HADD2.F32 R0, -RZ, R0.H0_H0 ;  /* 0x20000000ff007230 */ /* 0x004fc40000004100 */
[----:B---3--:R-:W-:Y:S02]  /*14d0*/  HADD2.F32 R19, -RZ, R14.H0_H0 ;  /* 0x2000000eff137230 */ /* 0x008fe40000004100 */
[----:B----4-:R-:W-:Y:S02]  /*14e0*/  HADD2.F32 R5, -RZ, R5.H0_H0 ;  /* 0x20000005ff057230 */ /* 0x010fe40000004100 */
[----:B-----5:R-:W-:-:S03]  /*14f0*/  HADD2.F32 R18, -RZ, R18.H0_H0 ;  /* 0x20000012ff127230 */ /* 0x020fc60000004100 */
[----:B------:R-:W-:-:S04]  /*1500*/  FFMA R0, R0, R5, R15 ;  /* 0x0000000500007223 */ /* 0x000fc8000000000f */
[----:B------:R-:W-:-:S07]  /*1510*/  FFMA R15, R19, R18, R0 ;  /* 0x00000012130f7223 */ /* 0x000fce0000000000 */
.L_x_20:
[----:B------:R-:W-:Y:S05]  /*1520*/  @!P0 BRA `(.L_x_18) ;  /* 0x00000000003c8947 */ /* 0x000fea0003800000 */
        /* <DEDUP_REMOVED lines=10> */
[----:B------:R-:W-:-:S05]  /*15d0*/  LEA.HI.X R7, R4, R7, R0, 0x1, P1 ;  /* 0x0000000704077211 */ /* 0x000fca00008f0c00 */
[----:B------:R-:W3:Y:S01]  /*15e0*/  LDG.E.U16.CONSTANT R6, desc[UR12][R6.64] ;  /* 0x0000000c06067981 */ /* 0x000ee2000c1e9500 */
[----:B--2---:R-:W-:Y:S02]  /*15f0*/  HADD2.F32 R0, -RZ, R16.H0_H0 ;  /* 0x20000010ff007230 */ /* 0x004fe40000004100 */
[----:B---3--:R-:W-:-:S05]  /*1600*/  HADD2.F32 R4, -RZ, R6.H0_H0 ;  /* 0x20000006ff047230 */ /* 0x008fca0000004100 */
[----:B------:R-:W-:-:S07]  /*1610*/  FFMA R15, R0, R4, R15 ;  /* 0x00000004000f7223 */ /* 0x000fce000000000f */
.L_x_18:
[----:B------:R-:W2:Y:S01]  /*1620*/  LDCU UR5, c[0x0][0x3a4] ;  /* 0x00007480ff0577ac */ /* 0x000ea20008000800 */
[----:B------:R-:W-:Y:S01]  /*1630*/  IMAD.MOV.U32 R0, RZ, RZ, 0x3bbb989d ;  /* 0x3bbb989dff007424 */ /* 0x000fe200078e00ff */
[----:B0-----:R-:W0:Y:S01]  /*1640*/  MUFU.RCP R6, R3 ;  /* 0x0000000300067308 */ /* 0x001e220000001000 */
[----:B------:R-:W-:Y:S02]  /*1650*/  IMAD.MOV.U32 R5, RZ, RZ, 0x437c0000 ;  /* 0x437c0000ff057424 */ /* 0x000fe400078e00ff */
[----:B--2---:R-:W-:Y:S01]  /*1660*/  FFMA R15, R15, UR5, -R2 ;  /* 0x000000050f0f7c23 */ /* 0x004fe20008000802 */
[----:B0-----:R-:W-:-:S03]  /*1670*/  FFMA R7, R6, -R3, 1 ;  /* 0x3f80000006077423 */ /* 0x001fc60000000803 */
[----:B------:R-:W-:Y:S01]  /*1680*/  FFMA.SAT R0, R15, R0, 0.5 ;  /* 0x3f0000000f007423 */ /* 0x000fe20000002000 */
[----:B------:R-:W-:-:S03]  /*1690*/  FFMA R7, R6, R7, R6 ;  /* 0x0000000706077223 */ /* 0x000fc60000000006 */
[----:B------:R-:W-:-:S04]  /*16a0*/  FFMA.RM R0, R0, R5, 12582913 ;  /* 0x4b40000100007423 */ /* 0x000fc80000004005 */
[C---:B------:R-:W-:Y:S01]  /*16b0*/  FADD R4, R0.reuse, -12583039 ;  /* 0xcb40007f00047421 */ /* 0x040fe20000000000 */
[----:B------:R-:W-:-:S03]  /*16c0*/  SHF.L.U32 R0, R0, 0x17, RZ ;  /* 0x0000001700007819 */ /* 0x000fc600000006ff */
[----:B------:R-:W-:-:S04]  /*16d0*/  FFMA R4, R15, 1.4426950216293334961, -R4 ;  /* 0x3fb8aa3b0f047823 */ /* 0x000fc80000000804 */
[----:B------:R-:W-:-:S04]  /*16e0*/  FFMA R4, R15, 1.925963033500011079e-08, R4 ;  /* 0x32a570600f047823 */ /* 0x000fc80000000004 */
[----:B------:R-:W0:Y:S02]  /*16f0*/  MUFU.EX2 R5, R4 ;  /* 0x0000000400057308 */ /* 0x000e240000000800 */
[----:B0-----:R-:W-:-:S06]  /*1700*/  FMUL R0, R0, R5 ;  /* 0x0000000500007220 */ /* 0x001fcc0000400000 */
[----:B------:R-:W0:Y:S01]  /*1710*/  FCHK P0, R0, R3 ;  /* 0x0000000300007302 */ /* 0x000e220000000000 */
[----:B------:R-:W-:-:S04]  /*1720*/  FFMA R6, R0, R7, RZ ;  /* 0x0000000700067223 */ /* 0x000fc800000000ff */
[----:B------:R-:W-:-:S04]  /*1730*/  FFMA R5, R6, -R3, R0 ;  /* 0x8000000306057223 */ /* 0x000fc80000000000 */
[----:B------:R-:W-:Y:S01]  /*1740*/  FFMA R7, R7, R5, R6 ;  /* 0x0000000507077223 */ /* 0x000fe20000000006 */
[----:B0-----:R-:W-:Y:S06]  /*1750*/  @!P0 BRA `(.L_x_21) ;  /* 0x00000000000c8947 */ /* 0x001fec0003800000 */
[----:B------:R-:W-:-:S07]  /*1760*/  MOV R4, 0x1780 ;  /* 0x0000178000047802 */ /* 0x000fce0000000f00 */
[----:B-1----:R-:W-:Y:S05]  /*1770*/  CALL.REL.NOINC `($__internal_0_$__cuda_sm3x_div_rn_noftz_f32_slowpath) ;  /* 0x00000000005c7944 */ /* 0x002fea0003c00000 */
[----:B------:R-:W-:-:S07]  /*1780*/  IMAD.MOV.U32 R7, RZ, RZ, R0 ;  /* 0x000000ffff077224 */ /* 0x000fce00078e0000 */
.L_x_21:
[----:B------:R-:W0:Y:S01]  /*1790*/  LDCU.64 UR8, c[0x0][0x390] ;  /* 0x00007200ff0877ac */ /* 0x000e220008000a00 */
[----:B------:R-:W-:Y:S01]  /*17a0*/  IADD3 R13, P0, PT, R13, R8, RZ ;  /* 0x000000080d0d7210 */ /* 0x000fe20007f1e0ff */
[----:B------:R-:W2:Y:S04]  /*17b0*/  LDCU UR5, c[0x0][0x39c] ;  /* 0x00007380ff0577ac */ /* 0x000ea80008000800 */
[----:B------:R-:W-:Y:S01]  /*17c0*/  IMAD.X R12, R9, 0x1, R12, P0 ;  /* 0x00000001090c7824 */ /* 0x000fe200000e060c */
[----:B0-----:R-:W-:-:S04]  /*17d0*/  LEA R4, P0, R13, UR8, 0x1 ;  /* 0x000000080d047c11 */ /* 0x001fc8000f8008ff */
[----:B------:R-:W-:-:S05]  /*17e0*/  LEA.HI.X R5, R13, UR9, R12, 0x1, P0 ;  /* 0x000000090d057c11 */ /* 0x000fca00080f0c0c */
[----:B------:R-:W3:Y:S01]  /*17f0*/  LDG.E.U16.CONSTANT R4, desc[UR12][R4.64] ;  /* 0x0000000c04047981 */ /* 0x000ee2000c1e9500 */
[----:B------:R-:W-:-:S04]  /*1800*/  IADD3 R11, PT, PT, R11, 0x1, RZ ;  /* 0x000000010b0b7810 */ /* 0x000fc80007ffe0ff */
[----:B--2---:R-:W-:Y:S01]  /*1810*/  ISETP.NE.AND P0, PT, R11, UR5, PT ;  /* 0x000000050b007c0c */ /* 0x004fe2000bf05270 */
[----:B---3--:R-:W-:-:S05]  /*1820*/  HADD2.F32 R13, -RZ, R4.H0_H0 ;  /* 0x20000004ff0d7230 */ /* 0x008fca0000004100 */
[----:B------:R-:W-:-:S07]  /*1830*/  FFMA R10, R13, R7, R10 ;  /* 0x000000070d0a7223 */ /* 0x000fce000000000a */
[----:B------:R-:W-:Y:S05]  /*1840*/  @P0 BRA `(.L_x_22) ;  /* 0xfffffff400200947 */ /* 0x000fea000383ffff */
[----:B------:R-:W0:Y:S01]  /*1850*/  LDC.64 R4, c[0x0][0x3a8] ;  /* 0x0000ea00ff047b82 */ /* 0x000e220000000a00 */
[----:B------:R-:W2:Y:S01]  /*1860*/  LDCU UR5, c[0x0][0x3a0] ;  /* 0x00007400ff0577ac */ /* 0x000ea20008000800 */
[C---:B------:R-:W-:Y:S01]  /*1870*/  VIADD R7, R8.reuse, UR19 ;  /* 0x0000001308077c36 */ /* 0x040fe20008000000 */
[----:B------:R-:W-:Y:S01]  /*1880*/  F2FP.F16.F32.PACK_AB R10, RZ, R10 ;  /* 0x0000000aff0a723e */ /* 0x000fe200000000ff */
[----:B-1----:R-:W-:-:S05]  /*1890*/  VIADD R8, R8, UR17 ;  /* 0x0000001108087c36 */ /* 0x002fca0008000000 */
[----:B--2---:R-:W-:Y:S01]  /*18a0*/  ISETP.GE.AND P0, PT, R8, UR5, PT ;  /* 0x0000000508007c0c */ /* 0x004fe2000bf06270 */
[----:B0-----:R-:W-:-:S05]  /*18b0*/  IMAD.WIDE R4, R7, 0x2, R4 ;  /* 0x0000000207047825 */ /* 0x001fca00078e0204 */
[----:B------:R2:W-:Y:S07]  /*18c0*/  STG.E.U16 desc[UR12][R4.64], R10 ;  /* 0x0000000a04007986 */ /* 0x0005ee000c10150c */
[----:B------:R-:W-:Y:S05]  /*18d0*/  @!P0 BRA `(.L_x_23) ;  /* 0xfffffff000f48947 */ /* 0x000fea000383ffff */
[----:B------:R-:W-:Y:S05]  /*18e0*/  EXIT ;  /* 0x000000000000794d */ /* 0x000fea0003800000 */
        .weak           $__internal_0_$__cuda_sm3x_div_rn_noftz_f32_slowpath
        .type           $__internal_0_$__cuda_sm3x_div_rn_noftz_f32_slowpath,@function
        .size           $__internal_0_$__cuda_sm3x_div_rn_noftz_f32_slowpath,(.L_x_33 - $__internal_0_$__cuda_sm3x_div_rn_noftz_f32_slowpath)
$__internal_0_$__cuda_sm3x_div_rn_noftz_f32_slowpath:
[----:B------:R-:W-:Y:S01]  /*18f0*/  SHF.R.U32.HI R6, RZ, 0x17, R3 ;  /* 0x00000017ff067819 */ /* 0x000fe20000011603 */
[--C-:B------:R-:W-:Y:S01]  /*1900*/  IMAD.MOV.U32 R7, RZ, RZ, R0.reuse ;  /* 0x000000ffff077224 */ /* 0x100fe200078e0000 */
[----:B------:R-:W-:Y:S02]  /*1910*/  SHF.R.U32.HI R5, RZ, 0x17, R0 ;  /* 0x00000017ff057819 */ /* 0x000fe40000011600 */
[----:B------:R-:W-:Y:S02]  /*1920*/  LOP3.LUT R6, R6, 0xff, RZ, 0xc0, !PT ;  /* 0x000000ff06067812 */ /* 0x000fe400078ec0ff */
[----:B------:R-:W-:Y:S02]  /*1930*/  LOP3.LUT R18, R5, 0xff, RZ, 0xc0, !PT ;  /* 0x000000ff05127812 */ /* 0x000fe400078ec0ff */
[----:B------:R-:W-:Y:S02]  /*1940*/  IADD3 R15, PT, PT, R6, -0x1, RZ ;  /* 0xffffffff060f7810 */ /* 0x000fe40007ffe0ff */
[----:B------:R-:W-:Y:S01]  /*1950*/  MOV R14, R3 ;  /* 0x00000003000e7202 */ /* 0x000fe20000000f00 */
[----:B------:R-:W-:Y:S01]  /*1960*/  VIADD R16, R18, 0xffffffff ;  /* 0xffffffff12107836 */ /* 0x000fe20000000000 */
[----:B------:R-:W-:-:S04]  /*1970*/  ISETP.GT.U32.AND P0, PT, R15, 0xfd, PT ;  /* 0x000000fd0f00780c */ /* 0x000fc80003f04070 */
[----:B------:R-:W-:-:S13]  /*1980*/  ISETP.GT.U32.OR P0, PT, R16, 0xfd, P0 ;  /* 0x000000fd1000780c */ /* 0x000fda0000704470 */
[----:B------:R-:W-:Y:S01]  /*1990*/  @!P0 IMAD.MOV.U32 R5, RZ, RZ, RZ ;  /* 0x000000ffff058224 */ /* 0x000fe200078e00ff */
[----:B------:R-:W-:Y:S06]  /*19a0*/  @!P0 BRA `(.L_x_24) ;  /* 0x00000000005c8947 */ /* 0x000fec0003800000 */
[----:B------:R-:W-:Y:S02]  /*19b0*/  FSETP.GTU.FTZ.AND P1, PT, |R3|, +INF , PT ;  /* 0x7f8000000300780b */ /* 0x000fe40003f3c200 */
[----:B------:R-:W-:-:S04]  /*19c0*/  FSETP.GTU.FTZ.AND P0, PT, |R0|, +INF , PT ;  /* 0x7f8000000000780b */ /* 0x000fc80003f1c200 */
[----:B------:R-:W-:-:S13]  /*19d0*/  PLOP3.LUT P0, PT, P0, P1, PT, 0xf8, 0x8f ;  /* 0x00000000008f781c */ /* 0x000fda0000703f70 */
[----:B------:R-:W-:Y:S05]  /*19e0*/  @P0 BRA `(.L_x_25) ;  /* 0x0000000400440947 */ /* 0x000fea0003800000 */
[----:B------:R-:W-:-:S13]  /*19f0*/  LOP3.LUT P0, RZ, R14, 0x7fffffff, R7, 0xc8, !PT ;  /* 0x7fffffff0eff7812 */ /* 0x000fda000780c807 */
[----:B------:R-:W-:Y:S05]  /*1a00*/  @!P0 BRA `(.L_x_26) ;  /* 0x0000000400348947 */ /* 0x000fea0003800000 */
[C---:B------:R-:W-:Y:S02]  /*1a10*/  FSETP.NEU.FTZ.AND P2, PT, |R0|.reuse, +INF , PT ;  /* 0x7f8000000000780b */ /* 0x040fe40003f5d200 */
[----:B------:R-:W-:Y:S02]  /*1a20*/  FSETP.NEU.FTZ.AND P1, PT, |R3|, +INF , PT ;  /* 0x7f8000000300780b */ /* 0x000fe40003f3d200 */
[----:B------:R-:W-:-:S11]  /*1a30*/  FSETP.NEU.FTZ.AND P0, PT, |R0|, +INF , PT ;  /* 0x7f8000000000780b */ /* 0x000fd60003f1d200 */
[----:B------:R-:W-:Y:S05]  /*1a40*/  @!P1 BRA !P2, `(.L_x_26) ;  /* 0x0000000400249947 */ /* 0x000fea0005000000 */
[----:B------:R-:W-:-:S04]  /*1a50*/  LOP3.LUT P2, RZ, R7, 0x7fffffff, RZ, 0xc0, !PT ;  /* 0x7fffffff07ff7812 */ /* 0x000fc8000784c0ff */
[----:B------:R-:W-:-:S13]  /*1a60*/  PLOP3.LUT P1, PT, P1, P2, PT, 0x2f, 0xf2 ;  /* 0x0000000000f2781c */ /* 0x000fda0000f24577 */
[----:B------:R-:W-:Y:S05]  /*1a70*/  @P1 BRA `(.L_x_27) ;  /* 0x0000000400101947 */ /* 0x000fea0003800000 */
[----:B------:R-:W-:-:S04]  /*1a80*/  LOP3.LUT P1, RZ, R14, 0x7fffffff, RZ, 0xc0, !PT ;  /* 0x7fffffff0eff7812 */ /* 0x000fc8000782c0ff */
[----:B------:R-:W-:-:S13]  /*1a90*/  PLOP3.LUT P0, PT, P0, P1, PT, 0x2f, 0xf2 ;  /* 0x0000000000f2781c */ /* 0x000fda0000702577 */
[----:B------:R-:W-:Y:S05]  /*1aa0*/  @P0 BRA `(.L_x_28) ;  /* 0x0000000000f80947 */ /* 0x000fea0003800000 */
[----:B------:R-:W-:Y:S02]  /*1ab0*/  ISETP.GE.AND P0, PT, R16, RZ, PT ;  /* 0x000000ff1000720c */ /* 0x000fe40003f06270 */
[----:B------:R-:W-:-:S11]  /*1ac0*/  ISETP.GE.AND P1, PT, R15, RZ, PT ;  /* 0x000000ff0f00720c */ /* 0x000fd60003f26270 */
[----:B------:R-:W-:Y:S01]  /*1ad0*/  @P0 IMAD.MOV.U32 R5, RZ, RZ, RZ ;  /* 0x000000ffff050224 */ /* 0x000fe200078e00ff */
[----:B------:R-:W-:Y:S01]  /*1ae0*/  @!P0 MOV R5, 0xffffffc0 ;  /* 0xffffffc000058802 */ /* 0x000fe20000000f00 */
[----:B------:R-:W-:Y:S01]  /*1af0*/  @!P0 FFMA R7, R0, 1.84467440737095516160e+19, RZ ;  /* 0x5f80000000078823 */ /* 0x000fe200000000ff */
[----:B------:R-:W-:-:S03]  /*1b00*/  @!P1 FFMA R14, R3, 1.84467440737095516160e+19, RZ ;  /* 0x5f800000030e9823 */ /* 0x000fc600000000ff */
[----:B------:R-:W-:-:S07]  /*1b10*/  @!P1 VIADD R5, R5, 0x40 ;  /* 0x0000004005059836 */ /* 0x000fce0000000000 */
.L_x_24:
[----:B------:R-:W-:-:S05]  /*1b20*/  LEA R15, R6, 0xc0800000, 0x17 ;  /* 0xc0800000060f7811 */ /* 0x000fca00078eb8ff */
[----:B------:R-:W-:Y:S01]  /*1b30*/  IMAD.IADD R15, R14, 0x1, -R15 ;  /* 0x000000010e0f7824 */ /* 0x000fe200078e0a0f */
[----:B------:R-:W-:-:S03]  /*1b40*/  IADD3 R14, PT, PT, R18, -0x7f, RZ ;  /* 0xffffff81120e7810 */ /* 0x000fc60007ffe0ff */
[----:B------:R-:W0:Y:S01]  /*1b50*/  MUFU.RCP R16, R15 ;  /* 0x0000000f00107308 */ /* 0x000e220000001000 */
[----:B------:R-:W-:Y:S01]  /*1b60*/  FADD.FTZ R17, -R15, -RZ ;  /* 0x800000ff0f117221 */ /* 0x000fe20000010100 */
[C---:B------:R-:W-:Y:S01]  /*1b70*/  IMAD R0, R14.reuse, -0x800000, R7 ;  /* 0xff8000000e007824 */ /* 0x040fe200078e0207 */
[----:B------:R-:W-:-:S05]  /*1b80*/  IADD3 R14, PT, PT, R14, 0x7f, -R6 ;  /* 0x0000007f0e0e7810 */ /* 0x000fca0007ffe806 */
[----:B------:R-:W-:Y:S02]  /*1b90*/  IMAD.IADD R5, R14, 0x1, R5 ;  /* 0x000000010e057824 */ /* 0x000fe400078e0205 */
[----:B0-----:R-:W-:-:S04]  /*1ba0*/  FFMA R19, R16, R17, 1 ;  /* 0x3f80000010137423 */ /* 0x001fc80000000011 */
[----:B------:R-:W-:-:S04]  /*1bb0*/  FFMA R18, R16, R19, R16 ;  /* 0x0000001310127223 */ /* 0x000fc80000000010 */
[----:B------:R-:W-:-:S04]  /*1bc0*/  FFMA R7, R0, R18, RZ ;  /* 0x0000001200077223 */ /* 0x000fc800000000ff */
[----:B------:R-:W-:-:S04]  /*1bd0*/  FFMA R16, R17, R7, R0 ;  /* 0x0000000711107223 */ /* 0x000fc80000000000 */
[----:B------:R-:W-:-:S04]  /*1be0*/  FFMA R19, R18, R16, R7 ;  /* 0x0000001012137223 */ /* 0x000fc80000000007 */
[----:B------:R-:W-:-:S04]  /*1bf0*/  FFMA R16, R17, R19, R0 ;  /* 0x0000001311107223 */ /* 0x000fc80000000000 */
[----:B------:R-:W-:-:S05]  /*1c00*/  FFMA R0, R18, R16, R19 ;  /* 0x0000001012007223 */ /* 0x000fca0000000013 */
[----:B------:R-:W-:-:S04]  /*1c10*/  SHF.R.U32.HI R6, RZ, 0x17, R0 ;  /* 0x00000017ff067819 */ /* 0x000fc80000011600 */
[----:B------:R-:W-:-:S05]  /*1c20*/  LOP3.LUT R6, R6, 0xff, RZ, 0xc0, !PT ;  /* 0x000000ff06067812 */ /* 0x000fca00078ec0ff */
[----:B------:R-:W-:-:S05]  /*1c30*/  IMAD.IADD R15, R6, 0x1, R5 ;  /* 0x00000001060f7824 */ /* 0x000fca00078e0205 */
[----:B------:R-:W-:-:S04]  /*1c40*/  IADD3 R6, PT, PT, R15, -0x1, RZ ;  /* 0xffffffff0f067810 */ /* 0x000fc80007ffe0ff */
[----:B------:R-:W-:-:S13]  /*1c50*/  ISETP.GE.U32.AND P0, PT, R6, 0xfe, PT ;  /* 0x000000fe0600780c */ /* 0x000fda0003f06070 */
[----:B------:R-:W-:Y:S05]  /*1c60*/  @!P0 BRA `(.L_x_29) ;  /* 0x0000000000808947 */ /* 0x000fea0003800000 */
[----:B------:R-:W-:-:S13]  /*1c70*/  ISETP.GT.AND P0, PT, R15, 0xfe, PT ;  /* 0x000000fe0f00780c */ /* 0x000fda0003f04270 */
[----:B------:R-:W-:Y:S05]  /*1c80*/  @P0 BRA `(.L_x_30) ;  /* 0x00000000006c0947 */ /* 0x000fea0003800000 */
[----:B------:R-:W-:-:S13]  /*1c90*/  ISETP.GE.AND P0, PT, R15, 0x1, PT ;  /* 0x000000010f00780c */ /* 0x000fda0003f06270 */
[----:B------:R-:W-:Y:S05]  /*1ca0*/  @P0 BRA `(.L_x_31) ;  /* 0x0000000000980947 */ /* 0x000fea0003800000 */
[----:B------:R-:W-:Y:S02]  /*1cb0*/  ISETP.GE.AND P0, PT, R15, -0x18, PT ;  /* 0xffffffe80f00780c */ /* 0x000fe40003f06270 */
[----:B------:R-:W-:-:S11]  /*1cc0*/  LOP3.LUT R0, R0, 0x80000000, RZ, 0xc0, !PT ;  /* 0x8000000000007812 */ /* 0x000fd600078ec0ff */
[----:B------:R-:W-:Y:S05]  /*1cd0*/  @!P0 BRA `(.L_x_31) ;  /* 0x00000000008c8947 */ /* 0x000fea0003800000 */
[CCC-:B------:R-:W-:Y:S01]  /*1ce0*/  FFMA.RZ R5, R18.reuse, R16.reuse, R19.reuse ;  /* 0x0000001012057223 */ /* 0x1c0fe2000000c013 */
[C---:B------:R-:W-:Y:S02]  /*1cf0*/  VIADD R14, R15.reuse, 0x20 ;  /* 0x000000200f0e7836 */ /* 0x040fe40000000000 */
[CCC-:B------:R-:W-:Y:S01]  /*1d00*/  FFMA.RM R6, R18.reuse, R16.reuse, R19.reuse ;  /* 0x0000001012067223 */ /* 0x1c0fe20000004013 */
[----:B------:R-:W-:Y:S02]  /*1d10*/  ISETP.NE.AND P2, PT, R15, RZ, PT ;  /* 0x000000ff0f00720c */ /* 0x000fe40003f45270 */
[----:B------:R-:W-:Y:S01]  /*1d20*/  LOP3.LUT R7, R5, 0x7fffff, RZ, 0xc0, !PT ;  /* 0x007fffff05077812 */ /* 0x000fe200078ec0ff */
[----:B------:R-:W-:Y:S01]  /*1d30*/  FFMA.RP R5, R18, R16, R19 ;  /* 0x0000001012057223 */ /* 0x000fe20000008013 */
[----:B------:R-:W-:Y:S01]  /*1d40*/  ISETP.NE.AND P1, PT, R15, RZ, PT ;  /* 0x000000ff0f00720c */ /* 0x000fe20003f25270 */
[----:B------:R-:W-:Y:S01]  /*1d50*/  IMAD.MOV R15, RZ, RZ, -R15 ;  /* 0x000000ffff0f7224 */ /* 0x000fe200078e0a0f */
[----:B------:R-:W-:-:S02]  /*1d60*/  LOP3.LUT R7, R7, 0x800000, RZ, 0xfc, !PT ;  /* 0x0080000007077812 */ /* 0x000fc400078efcff */
[----:B------:R-:W-:Y:S02]  /*1d70*/  FSETP.NEU.FTZ.AND P0, PT, R5, R6, PT ;  /* 0x000000060500720b */ /* 0x000fe40003f1d000 */
[----:B------:R-:W-:Y:S02]  /*1d80*/  SHF.L.U32 R14, R7, R14, RZ ;  /* 0x0000000e070e7219 */ /* 0x000fe400000006ff */
[----:B------:R-:W-:Y:S02]  /*1d90*/  SEL R6, R15, RZ, P2 ;  /* 0x000000ff0f067207 */ /* 0x000fe40001000000 */
[----:B------:R-:W-:Y:S02]  /*1da0*/  ISETP.NE.AND P1, PT, R14, RZ, P1 ;  /* 0x000000ff0e00720c */ /* 0x000fe40000f25270 */
[----:B------:R-:W-:Y:S02]  /*1db0*/  SHF.R.U32.HI R6, RZ, R6, R7 ;  /* 0x00000006ff067219 */ /* 0x000fe40000011607 */
[----:B------:R-:W-:-:S02]  /*1dc0*/  PLOP3.LUT P0, PT, P0, P1, PT, 0xf8, 0x8f ;  /* 0x00000000008f781c */ /* 0x000fc40000703f70 */
[----:B------:R-:W-:Y:S02]  /*1dd0*/  SHF.R.U32.HI R14, RZ, 0x1, R6 ;  /* 0x00000001ff0e7819 */ /* 0x000fe40000011606 */
[----:B------:R-:W-:-:S04]  /*1de0*/  SEL R5, RZ, 0x1, !P0 ;  /* 0x00000001ff057807 */ /* 0x000fc80004000000 */
[----:B------:R-:W-:-:S04]  /*1df0*/  LOP3.LUT R5, R5, 0x1, R14, 0xf8, !PT ;  /* 0x0000000105057812 */ /* 0x000fc800078ef80e */
[----:B------:R-:W-:-:S04]  /*1e00*/  LOP3.LUT R5, R5, R6, RZ, 0xc0, !PT ;  /* 0x0000000605057212 */ /* 0x000fc800078ec0ff */
[----:B------:R-:W-:-:S04]  /*1e10*/  IADD3 R5, PT, PT, R14, R5, RZ ;  /* 0x000000050e057210 */ /* 0x000fc80007ffe0ff */
[----:B------:R-:W-:Y:S01]  /*1e20*/  LOP3.LUT R0, R5, R0, RZ, 0xfc, !PT ;  /* 0x0000000005007212 */ /* 0x000fe200078efcff */
[----:B------:R-:W-:Y:S06]  /*1e30*/  BRA `(.L_x_31) ;  /* 0x0000000000347947 */ /* 0x000fec0003800000 */
.L_x_30:
[----:B------:R-:W-:-:S04]  /*1e40*/  LOP3.LUT R0, R0, 0x80000000, RZ, 0xc0, !PT ;  /* 0x8000000000007812 */ /* 0x000fc800078ec0ff */
[----:B------:R-:W-:Y:S01]  /*1e50*/  LOP3.LUT R0, R0, 0x7f800000, RZ, 0xfc, !PT ;  /* 0x7f80000000007812 */ /* 0x000fe200078efcff */
[----:B------:R-:W-:Y:S06]  /*1e60*/  BRA `(.L_x_31) ;  /* 0x0000000000287947 */ /* 0x000fec0003800000 */
.L_x_29:
[----:B------:R-:W-:Y:S01]  /*1e70*/  IMAD R0, R5, 0x800000, R0 ;  /* 0x0080000005007824 */ /* 0x000fe200078e0200 */
[----:B------:R-:W-:Y:S06]  /*1e80*/  BRA `(.L_x_31) ;  /* 0x0000000000207947 */ /* 0x000fec0003800000 */
.L_x_28:
[----:B------:R-:W-:-:S04]  /*1e90*/  LOP3.LUT R0, R14, 0x80000000, R7, 0x48, !PT ;  /* 0x800000000e007812 */ /* 0x000fc800078e4807 */
[----:B------:R-:W-:Y:S01]  /*1ea0*/  LOP3.LUT R0, R0, 0x7f800000, RZ, 0xfc, !PT ;  /* 0x7f80000000007812 */ /* 0x000fe200078efcff */
[----:B------:R-:W-:Y:S06]  /*1eb0*/  BRA `(.L_x_31) ;  /* 0x0000000000147947 */ /* 0x000fec0003800000 */
.L_x_27:
[----:B------:R-:W-:Y:S01]  /*1ec0*/  LOP3.LUT R0, R14, 0x80000000, R7, 0x48, !PT ;  /* 0x800000000e007812 */ /* 0x000fe200078e4807 */
[----:B------:R-:W-:Y:S06]  /*1ed0*/  BRA `(.L_x_31) ;  /* 0x00000000000c7947 */ /* 0x000fec0003800000 */
.L_x_26:
[----:B------:R-:W0:Y:S01]  /*1ee0*/  MUFU.RSQ R0, -QNAN ;  /* 0xffc0000000007908 */ /* 0x000e220000001400 */
[----:B------:R-:W-:Y:S05]  /*1ef0*/  BRA `(.L_x_31) ;  /* 0x0000000000047947 */ /* 0x000fea0003800000 */
.L_x_25:
[----:B------:R-:W-:-:S07]  /*1f00*/  FADD.FTZ R0, R0, R3 ;  /* 0x0000000300007221 */ /* 0x000fce0000010000 */
.L_x_31:
[----:B------:R-:W-:-:S04]  /*1f10*/  HFMA2 R5, -RZ, RZ, 0, 0 ;  /* 0x00000000ff057431 */ /* 0x000fc800000001ff */
[----:B0-----:R-:W-:Y:S05]  /*1f20*/  RET.REL.NODEC R4 `(_Z23attn_varlen_kernel_implPK6__halfS1_S1_iiifPS_) ;  /* 0xffffffe004347950 */ /* 0x001fea0003c3ffff */
.L_x_32:
[----:B------:R-:W-:-:S00]  /*1f30*/  BRA `(.L_x_32) ;  /* 0xfffffffc00fc7947 */ /* 0x000fc0000383ffff */
[----:B------:R-:W-:-:S00]  /*1f40*/  NOP ;  /* 0x0000000000007918 */ /* 0x000fc00000000000 */
        /* <DEDUP_REMOVED lines=11> */
.L_x_33:


//--------------------- .nv.shared._Z23attn_varlen_kernel_implPK6__halfS1_S1_iiifPS_ --------------------------
	.section	.nv.shared._Z23attn_varlen_kernel_implPK6__halfS1_S1_iiifPS_,"aw",@nobits
	.sectionflags	@""
	.align	4
.nv.shared._Z23attn_varlen_kernel_implPK6__halfS1_S1_iiifPS_:
	.zero		3080


//--------------------- .nv.shared.reserved.0     --------------------------
	.section	.nv.shared.reserved.0,"aw",@nobits
	.weak		__nv_reservedSMEM_offset_0_alias
	.size		__nv_reservedSMEM_offset_0_alias, 0, 64
	.other		__nv_reservedSMEM_offset_0_alias,@"STO_CUDA_RESERVED_SHARED STV_DEFAULT"
__nv_reservedSMEM_offset_0_alias:
	.zero		0
	.zero		64


//--------------------- .nv.constant0._Z23attn_varlen_kernel_implPK6__halfS1_S1_iiifPS_ --------------------------
	.section	.nv.constant0._Z23attn_varlen_kernel_implPK6__halfS1_S1_iiifPS_,"a",@progbits
	.sectionflags	@""
	.align	4
.nv.constant0._Z23attn_varlen_kernel_implPK6__halfS1_S1_iiifPS_:
	.zero		944


//--------------------- SYMBOLS --------------------------

	.type		.nv.reservedSmem.offset0,@object
	.size		.nv.reservedSmem.offset0,0x4
	.type		.nv.reservedSmem.cap,@object
	.size		.nv.reservedSmem.cap,0x4
